// auto-generated by cutlass_sweep.gemm — config: {"arch": "sm_100", "cluster_m": 2, "cluster_n": 1, "dtype": "e5m2", "stages": 0, "tile_k": 32, "tile_m": 128, "tile_n": 64}
#include "cutlass/cutlass.h"
#include "cutlass/gemm/collective/collective_builder.hpp"
#include "cutlass/gemm/device/gemm_universal_adapter.h"
#include "cutlass/gemm/kernel/gemm_universal.hpp"
#include "cutlass/epilogue/collective/collective_builder.hpp"

using ElemA = cutlass::float_e5m2_t;
using ElemB = cutlass::float_e5m2_t;
using ElemCD = cutlass::float_e5m2_t;
using Acc  = float;
using TileShape    = cute::Shape<cute::_128, cute::_64, cute::_32>;
using ClusterShape = cute::Shape<cute::_2, cute::_1, cute::_1>;

using CollectiveEpilogue = typename cutlass::epilogue::collective::CollectiveBuilder<
    cutlass::arch::Sm100, cutlass::arch::OpClassTensorOp,
    TileShape, ClusterShape,
    cutlass::epilogue::collective::EpilogueTileAuto,
    Acc, Acc,
    ElemCD, cutlass::layout::RowMajor, 128 / cutlass::sizeof_bits<ElemCD>::value,
    ElemCD, cutlass::layout::RowMajor, 128 / cutlass::sizeof_bits<ElemCD>::value,
    cutlass::epilogue::collective::EpilogueScheduleAuto
  >::CollectiveOp;

using CollectiveMainloop = typename cutlass::gemm::collective::CollectiveBuilder<
    cutlass::arch::Sm100, cutlass::arch::OpClassTensorOp,
    ElemA, cutlass::layout::RowMajor, 128 / cutlass::sizeof_bits<ElemA>::value,
    ElemB, cutlass::layout::ColumnMajor, 128 / cutlass::sizeof_bits<ElemB>::value,
    Acc,
    TileShape, ClusterShape,
    cutlass::gemm::collective::StageCountAutoCarveout<static_cast<int>(sizeof(typename CollectiveEpilogue::SharedStorage))>,
    cutlass::gemm::collective::KernelScheduleAuto
  >::CollectiveOp;

using GemmKernel = cutlass::gemm::kernel::GemmUniversal<
    cute::Shape<int,int,int,int>,
    CollectiveMainloop,
    CollectiveEpilogue
>;
using Gemm = cutlass::gemm::device::GemmUniversalAdapter<GemmKernel>;

// Force the device kernel symbol into the cubin without needing a host main.
auto* _anchor = &cutlass::device_kernel<GemmKernel>;


// ===== COMPILED SASS (sm_100a) =====

	.target	sm_100a

	.elftype	@"ET_EXEC"


//--------------------- .note.nv.tkinfo           --------------------------
	.section	.note.nv.tkinfo,"",@"SHT_NOTE"
	.sectionflags	@"SHF_NOTE_NV_TKINFO"
	.tkinfo
        /*0018*/ 	.word	0x00000002
        /*0030*/ 	.string	""
        /*0030*/ 	.string	"ptxas"
        /*0030*/ 	.string	"Cuda compilation tools, release 13.0, V13.0.88"
        /*0030*/ 	.string	"Build cuda_13.0.r13.0/compiler.36424714_0"
        /*0030*/ 	.string	"-arch sm_100a -m 64 "



//--------------------- .note.nv.cuinfo           --------------------------
	.section	.note.nv.cuinfo,"",@"SHT_NOTE"
	.sectionflags	@"SHF_NOTE_NV_CUINFO"
        /*0018*/ 	.short	0x0002
        /*001a*/ 	.short	0x0064
        /*001c*/ 	.short	0x0082
	.zero		2


//--------------------- .nv.info                  --------------------------
	.section	.nv.info,"",@"SHT_CUDA_INFO"
	.align	4


	//----- nvinfo : EIATTR_REGCOUNT
	.align		4
        /*0000*/ 	.byte	0x04, 0x2f
        /*0002*/ 	.short	(.L_19 - .L_18)
	.align		4
.L_18:
        /*0004*/ 	.word	index@(_ZN7cutlass13device_kernelINS_4gemm6kernel13GemmUniversalIN4cute5tupleIJiiiiEEENS1_10collective13CollectiveMmaINS1_35MainloopSm100TmaUmmaWarpSpecializedILi72ELi2ELi4ENS5_IJNS4_1CILi2EEENSA_ILi1EEESC_EEEEENS5_IJNSA_ILi128EEENSA_ILi64EEENSA_ILi32EEEEEENS_12float_e5m2_tENS5_IJlSC_lEEESJ_SK_NS4_8TiledMMAINS4_8MMA_AtomIJNS4_10MMA_TraitsINS4_25SM100_MMA_F8F6F4_2x1SM_SSEJSJ_SJ_fSF_SG_NS4_17integral_constantINS4_4UMMA5MajorELSR_0EEESS_NSP_INSQ_7ScaleInELST_0EEESU_EEEEEENS4_6LayoutINS5_IJSC_SC_SC_EEENS5_IJNSA_ILi0EEESZ_SZ_EEEEENS5_IJNS4_10UnderscoreES12_S12_EEEEENS4_18SM100_TMA_2SM_LOADENS4_14ComposedLayoutINS4_7SwizzleILi1ELi4ELi3EEENS4_18smem_ptr_flag_bitsILi8EEENSX_INS5_IJNSA_ILi8EEESH_EEENS5_IJSH_SC_EEEEEEEvNS4_8identityES15_S1F_vS1G_EENS_8epilogue10collective18CollectiveEpilogueINS1I_23Sm100TmaWarpSpecializedILi1ELi1ELi32ELb0ELb0EEEJNS5_IJSG_SG_SH_EEENS5_IJNSX_ISG_SC_EES1O_EEESJ_SK_SJ_SK_NS1I_6fusion15FusionCallbacksIS1M_NS1Q_17LinearCombinationISJ_fSJ_fLNS_15FloatRoundStyleE2EEES1N_S1P_JEEENS4_5SM1004TMEM4LOAD26SM100_TMEM_LOAD_32dp32b32xENS4_13SM90_TMA_LOADENS16_INS17_ILi2ELi4ELi3EEES1A_NSX_INS5_IJS1B_SG_EEENS5_IJSG_SC_EEEEEEENS4_39AutoVectorizingCopyWithAssumedAlignmentILi128EEENS4_14SM90_TMA_STOREES25_S27_S27_EEEvvEEEEvNT_6ParamsE)
        /*0008*/ 	.word	0x0000007b


	//----- nvinfo : EIATTR_FRAME_SIZE
	.align		4
.L_19:
        /*000c*/ 	.byte	0x04, 0x11
        /*000e*/ 	.short	(.L_21 - .L_20)
	.align		4
.L_20:
        /*0010*/ 	.word	index@($__internal_2_$__cuda_sm10x_tcgen05_guardrail_trap_unallocated_columns_being_dealloced)
        /*0014*/ 	.word	0x00000000


	//----- nvinfo : EIATTR_FRAME_SIZE
	.align		4
.L_21:
        /*0018*/ 	.byte	0x04, 0x11
        /*001a*/ 	.short	(.L_23 - .L_22)
	.align		4
.L_22:
        /*001c*/ 	.word	index@($__internal_1_$__cuda_sm10x_tcgen05_guardrail_trap_phase_invalid_during_alloc)
        /*0020*/ 	.word	0x00000000


	//----- nvinfo : EIATTR_FRAME_SIZE
	.align		4
.L_23:
        /*0024*/ 	.byte	0x04, 0x11
        /*0026*/ 	.short	(.L_25 - .L_24)
	.align		4
.L_24:
        /*0028*/ 	.word	index@($__internal_0_$__cuda_sm10x_tcgen05_guardrail_trap_col_being_dealloced_not_returned_by_alloc)
        /*002c*/ 	.word	0x00000000


	//----- nvinfo : EIATTR_FRAME_SIZE
	.align		4
.L_25:
        /*0030*/ 	.byte	0x04, 0x11
        /*0032*/ 	.short	(.L_27 - .L_26)
	.align		4
.L_26:
        /*0034*/ 	.word	index@(_ZN7cutlass13device_kernelINS_4gemm6kernel13GemmUniversalIN4cute5tupleIJiiiiEEENS1_10collective13CollectiveMmaINS1_35MainloopSm100TmaUmmaWarpSpecializedILi72ELi2ELi4ENS5_IJNS4_1CILi2EEENSA_ILi1EEESC_EEEEENS5_IJNSA_ILi128EEENSA_ILi64EEENSA_ILi32EEEEEENS_12float_e5m2_tENS5_IJlSC_lEEESJ_SK_NS4_8TiledMMAINS4_8MMA_AtomIJNS4_10MMA_TraitsINS4_25SM100_MMA_F8F6F4_2x1SM_SSEJSJ_SJ_fSF_SG_NS4_17integral_constantINS4_4UMMA5MajorELSR_0EEESS_NSP_INSQ_7ScaleInELST_0EEESU_EEEEEENS4_6LayoutINS5_IJSC_SC_SC_EEENS5_IJNSA_ILi0EEESZ_SZ_EEEEENS5_IJNS4_10UnderscoreES12_S12_EEEEENS4_18SM100_TMA_2SM_LOADENS4_14ComposedLayoutINS4_7SwizzleILi1ELi4ELi3EEENS4_18smem_ptr_flag_bitsILi8EEENSX_INS5_IJNSA_ILi8EEESH_EEENS5_IJSH_SC_EEEEEEEvNS4_8identityES15_S1F_vS1G_EENS_8epilogue10collective18CollectiveEpilogueINS1I_23Sm100TmaWarpSpecializedILi1ELi1ELi32ELb0ELb0EEEJNS5_IJSG_SG_SH_EEENS5_IJNSX_ISG_SC_EES1O_EEESJ_SK_SJ_SK_NS1I_6fusion15FusionCallbacksIS1M_NS1Q_17LinearCombinationISJ_fSJ_fLNS_15FloatRoundStyleE2EEES1N_S1P_JEEENS4_5SM1004TMEM4LOAD26SM100_TMEM_LOAD_32dp32b32xENS4_13SM90_TMA_LOADENS16_INS17_ILi2ELi4ELi3EEES1A_NSX_INS5_IJS1B_SG_EEENS5_IJSG_SC_EEEEEEENS4_39AutoVectorizingCopyWithAssumedAlignmentILi128EEENS4_14SM90_TMA_STOREES25_S27_S27_EEEvvEEEEvNT_6ParamsE)
        /*0038*/ 	.word	0x00000000


	//----- nvinfo : EIATTR_MIN_STACK_SIZE
	.align		4
.L_27:
        /*003c*/ 	.byte	0x04, 0x12
        /*003e*/ 	.short	(.L_29 - .L_28)
	.align		4
.L_28:
        /*0040*/ 	.word	index@(_ZN7cutlass13device_kernelINS_4gemm6kernel13GemmUniversalIN4cute5tupleIJiiiiEEENS1_10collective13CollectiveMmaINS1_35MainloopSm100TmaUmmaWarpSpecializedILi72ELi2ELi4ENS5_IJNS4_1CILi2EEENSA_ILi1EEESC_EEEEENS5_IJNSA_ILi128EEENSA_ILi64EEENSA_ILi32EEEEEENS_12float_e5m2_tENS5_IJlSC_lEEESJ_SK_NS4_8TiledMMAINS4_8MMA_AtomIJNS4_10MMA_TraitsINS4_25SM100_MMA_F8F6F4_2x1SM_SSEJSJ_SJ_fSF_SG_NS4_17integral_constantINS4_4UMMA5MajorELSR_0EEESS_NSP_INSQ_7ScaleInELST_0EEESU_EEEEEENS4_6LayoutINS5_IJSC_SC_SC_EEENS5_IJNSA_ILi0EEESZ_SZ_EEEEENS5_IJNS4_10UnderscoreES12_S12_EEEEENS4_18SM100_TMA_2SM_LOADENS4_14ComposedLayoutINS4_7SwizzleILi1ELi4ELi3EEENS4_18smem_ptr_flag_bitsILi8EEENSX_INS5_IJNSA_ILi8EEESH_EEENS5_IJSH_SC_EEEEEEEvNS4_8identityES15_S1F_vS1G_EENS_8epilogue10collective18CollectiveEpilogueINS1I_23Sm100TmaWarpSpecializedILi1ELi1ELi32ELb0ELb0EEEJNS5_IJSG_SG_SH_EEENS5_IJNSX_ISG_SC_EES1O_EEESJ_SK_SJ_SK_NS1I_6fusion15FusionCallbacksIS1M_NS1Q_17LinearCombinationISJ_fSJ_fLNS_15FloatRoundStyleE2EEES1N_S1P_JEEENS4_5SM1004TMEM4LOAD26SM100_TMEM_LOAD_32dp32b32xENS4_13SM90_TMA_LOADENS16_INS17_ILi2ELi4ELi3EEES1A_NSX_INS5_IJS1B_SG_EEENS5_IJSG_SC_EEEEEEENS4_39AutoVectorizingCopyWithAssumedAlignmentILi128EEENS4_14SM90_TMA_STOREES25_S27_S27_EEEvvEEEEvNT_6ParamsE)
        /*0044*/ 	.word	0x00000000
.L_29:


//--------------------- .nv.compat                --------------------------
	.section	.nv.compat,"",@"SHT_CUDA_COMPAT_INFO"
	.align	4
        /*0000*/ 	.byte	0x02, 0x09, 0x01, 0x00, 0x02, 0x02, 0x02, 0x00, 0x02, 0x05, 0x05, 0x00, 0x03, 0x07, 0x01, 0x01
        /*0010*/ 	.byte	0x02, 0x03, 0x01, 0x00, 0x02, 0x06, 0x01, 0x00, 0x04, 0x0b, 0x08, 0x00, 0x09, 0x00, 0x00, 0x00
        /*0020*/ 	.byte	0x00, 0x00, 0x00, 0x00


//--------------------- .nv.info._ZN7cutlass13device_kernelINS_4gemm6kernel13GemmUniversalIN4cute5tupleIJiiiiEEENS1_10collective13CollectiveMmaINS1_35MainloopSm100TmaUmmaWarpSpecializedILi72ELi2ELi4ENS5_IJNS4_1CILi2EEENSA_ILi1EEESC_EEEEENS5_IJNSA_ILi128EEENSA_ILi64EEENSA_ILi32EEEEEENS_12float_e5m2_tENS5_IJlSC_lEEESJ_SK_NS4_8TiledMMAINS4_8MMA_AtomIJNS4_10MMA_TraitsINS4_25SM100_MMA_F8F6F4_2x1SM_SSEJSJ_SJ_fSF_SG_NS4_17integral_constantINS4_4UMMA5MajorELSR_0EEESS_NSP_INSQ_7ScaleInELST_0EEESU_EEEEEENS4_6LayoutINS5_IJSC_SC_SC_EEENS5_IJNSA_ILi0EEESZ_SZ_EEEEENS5_IJNS4_10UnderscoreES12_S12_EEEEENS4_18SM100_TMA_2SM_LOADENS4_14ComposedLayoutINS4_7SwizzleILi1ELi4ELi3EEENS4_18smem_ptr_flag_bitsILi8EEENSX_INS5_IJNSA_ILi8EEESH_EEENS5_IJSH_SC_EEEEEEEvNS4_8identityES15_S1F_vS1G_EENS_8epilogue10collective18CollectiveEpilogueINS1I_23Sm100TmaWarpSpecializedILi1ELi1ELi32ELb0ELb0EEEJNS5_IJSG_SG_SH_EEENS5_IJNSX_ISG_SC_EES1O_EEESJ_SK_SJ_SK_NS1I_6fusion15FusionCallbacksIS1M_NS1Q_17LinearCombinationISJ_fSJ_fLNS_15FloatRoundStyleE2EEES1N_S1P_JEEENS4_5SM1004TMEM4LOAD26SM100_TMEM_LOAD_32dp32b32xENS4_13SM90_TMA_LOADENS16_INS17_ILi2ELi4ELi3EEES1A_NSX_INS5_IJS1B_SG_EEENS5_IJSG_SC_EEEEEEENS4_39AutoVectorizingCopyWithAssumedAlignmentILi128EEENS4_14SM90_TMA_STOREES25_S27_S27_EEEvvEEEEvNT_6ParamsE --------------------------
	.section	.nv.info._ZN7cutlass13device_kernelINS_4gemm6kernel13GemmUniversalIN4cute5tupleIJiiiiEEENS1_10collective13CollectiveMmaINS1_35MainloopSm100TmaUmmaWarpSpecializedILi72ELi2ELi4ENS5_IJNS4_1CILi2EEENSA_ILi1EEESC_EEEEENS5_IJNSA_ILi128EEENSA_ILi64EEENSA_ILi32EEEEEENS_12float_e5m2_tENS5_IJlSC_lEEESJ_SK_NS4_8TiledMMAINS4_8MMA_AtomIJNS4_10MMA_TraitsINS4_25SM100_MMA_F8F6F4_2x1SM_SSEJSJ_SJ_fSF_SG_NS4_17integral_constantINS4_4UMMA5MajorELSR_0EEESS_NSP_INSQ_7ScaleInELST_0EEESU_EEEEEENS4_6LayoutINS5_IJSC_SC_SC_EEENS5_IJNSA_ILi0EEESZ_SZ_EEEEENS5_IJNS4_10UnderscoreES12_S12_EEEEENS4_18SM100_TMA_2SM_LOADENS4_14ComposedLayoutINS4_7SwizzleILi1ELi4ELi3EEENS4_18smem_ptr_flag_bitsILi8EEENSX_INS5_IJNSA_ILi8EEESH_EEENS5_IJSH_SC_EEEEEEEvNS4_8identityES15_S1F_vS1G_EENS_8epilogue10collective18CollectiveEpilogueINS1I_23Sm100TmaWarpSpecializedILi1ELi1ELi32ELb0ELb0EEEJNS5_IJSG_SG_SH_EEENS5_IJNSX_ISG_SC_EES1O_EEESJ_SK_SJ_SK_NS1I_6fusion15FusionCallbacksIS1M_NS1Q_17LinearCombinationISJ_fSJ_fLNS_15FloatRoundStyleE2EEES1N_S1P_JEEENS4_5SM1004TMEM4LOAD26SM100_TMEM_LOAD_32dp32b32xENS4_13SM90_TMA_LOADENS16_INS17_ILi2ELi4ELi3EEES1A_NSX_INS5_IJS1B_SG_EEENS5_IJSG_SC_EEEEEEENS4_39AutoVectorizingCopyWithAssumedAlignmentILi128EEENS4_14SM90_TMA_STOREES25_S27_S27_EEEvvEEEEvNT_6ParamsE,"",@"SHT_CUDA_INFO"
	.sectionflags	@""
	.align	4


	//----- nvinfo : EIATTR_CUDA_API_VERSION
	.align		4
        /*0000*/ 	.byte	0x04, 0x37
        /*0002*/ 	.short	(.L_31 - .L_30)
.L_30:
        /*0004*/ 	.word	0x00000082


	//----- nvinfo : EIATTR_KPARAM_INFO
	.align		4
.L_31:
        /*0008*/ 	.byte	0x04, 0x17
        /*000a*/ 	.short	(.L_33 - .L_32)
.L_32:
        /*000c*/ 	.word	0x00000000
        /*0010*/ 	.short	0x0000
        /*0012*/ 	.short	0x0000
        /*0014*/ 	.byte	0x00, 0xf0, 0x01, 0x20


	//----- nvinfo : EIATTR_AT_ENTRY_FRAGMENTS
	.align		4
.L_33:
        /*0018*/ 	.byte	0x04, 0x4f
        /*001a*/ 	.short	(.L_35 - .L_34)


	//   ....[0]....
.L_34:
        /*001c*/ 	.word	0x00000007


	//----- nvinfo : EIATTR_RESERVED_SMEM_USED
	.align		4
.L_35:
        /*0020*/ 	.byte	0x01, 0x41
	.zero		2


	//----- nvinfo : EIATTR_SPARSE_MMA_MASK
	.align		4
        /*0024*/ 	.byte	0x03, 0x50
        /*0026*/ 	.short	0x0000


	//----- nvinfo : EIATTR_TCGEN05_2CTA_USED
	.align		4
        /*0028*/ 	.byte	0x01, 0x52
	.zero		2


	//----- nvinfo : EIATTR_MAXREG_COUNT
	.align		4
        /*002c*/ 	.byte	0x03, 0x1b
        /*002e*/ 	.short	0x00ff


	//----- nvinfo : EIATTR_NUM_BARRIERS
	.align		4
        /*0030*/ 	.byte	0x02, 0x4c
        /*0032*/ 	.byte	0x07
	.zero		1


	//----- nvinfo : EIATTR_EXTERNS
	.align		4
        /*0034*/ 	.byte	0x04, 0x0f
        /*0036*/ 	.short	(.L_37 - .L_36)


	//   ....[0]....
	.align		4
.L_36:
        /*0038*/ 	.word	index@(__assertfail)


	//----- nvinfo : EIATTR_MERCURY_ISA_VERSION
	.align		4
.L_37:
        /*003c*/ 	.byte	0x03, 0x5f
        /*003e*/ 	.short	0x0101


	//----- nvinfo : EIATTR_INT_WARP_WIDE_INSTR_OFFSETS
	.align		4
        /*0040*/ 	.byte	0x04, 0x31
        /*0042*/ 	.short	(.L_39 - .L_38)


	//   ....[0]....
.L_38:
        /*0044*/ 	.word	0x00001560


	//   ....[1]....
        /*0048*/ 	.word	0x00001600


	//   ....[2]....
        /*004c*/ 	.word	0x00002960


	//   ....[3]....
        /*0050*/ 	.word	0x00006d30


	//   ....[4]....
        /*0054*/ 	.word	0x00006d50


	//   ....[5]....
        /*0058*/ 	.word	0x00006d80


	//   ....[6]....
        /*005c*/ 	.word	0x00007790


	//   ....[7]....
        /*0060*/ 	.word	0x000078b0


	//----- nvinfo : EIATTR_COOP_GROUP_MASK_REGIDS
	.align		4
.L_39:
        /*0064*/ 	.byte	0x04, 0x29
        /*0066*/ 	.short	(.L_41 - .L_40)


	//   ....[0]....
.L_40:
        /*0068*/ 	.word	0xffffffff


	//   ....[1]....
        /*006c*/ 	.word	0xffffffff


	//   ....[2]....
        /*0070*/ 	.word	0xffffffff


	//   ....[3]....
        /*0074*/ 	.word	0xffffffff


	//   ....[4]....
        /*0078*/ 	.word	0xffffffff


	//   ....[5]....
        /*007c*/ 	.word	0xffffffff


	//   ....[6]....
        /*0080*/ 	.word	0xffffffff


	//   ....[7]....
        /*0084*/ 	.word	0xffffffff


	//   ....[8]....
        /*0088*/ 	.word	0xffffffff


	//   ....[9]....
        /*008c*/ 	.word	0xffffffff


	//   ....[10]....
        /*0090*/ 	.word	0xffffffff


	//   ....[11]....
        /*0094*/ 	.word	0xffffffff


	//   ....[12]....
        /*0098*/ 	.word	0xffffffff


	//   ....[13]....
        /*009c*/ 	.word	0xffffffff


	//----- nvinfo : EIATTR_COOP_GROUP_INSTR_OFFSETS
	.align		4
.L_41:
        /*00a0*/ 	.byte	0x04, 0x28
        /*00a2*/ 	.short	(.L_43 - .L_42)


	//   ....[0]....
.L_42:
        /*00a4*/ 	.word	0x000000c0


	//   ....[1]....
        /*00a8*/ 	.word	0x00000500


	//   ....[2]....
        /*00ac*/ 	.word	0x00000f30


	//   ....[3]....
        /*00b0*/ 	.word	0x00001060


	//   ....[4]....
        /*00b4*/ 	.word	0x00001150


	//   ....[5]....
        /*00b8*/ 	.word	0x000012b0


	//   ....[6]....
        /*00bc*/ 	.word	0x00001440


	//   ....[7]....
        /*00c0*/ 	.word	0x00001680


	//   ....[8]....
        /*00c4*/ 	.word	0x00002840


	//   ....[9]....
        /*00c8*/ 	.word	0x00005c60


	//   ....[10]....
        /*00cc*/ 	.word	0x00006130


	//   ....[11]....
        /*00d0*/ 	.word	0x00006160


	//   ....[12]....
        /*00d4*/ 	.word	0x00006c30


	//   ....[13]....
        /*00d8*/ 	.word	0x00006e40


	//----- nvinfo : EIATTR_VRC_CTA_INIT_COUNT
	.align		4
.L_43:
        /*00dc*/ 	.byte	0x02, 0x4a
        /*00de*/ 	.byte	0x80
	.zero		1


	//----- nvinfo : EIATTR_SYSCALL_OFFSETS
	.align		4
        /*00e0*/ 	.byte	0x04, 0x46
        /*00e2*/ 	.short	(.L_45 - .L_44)


	//   ....[0]....
.L_44:
        /*00e4*/ 	.word	0x000082b0


	//   ....[1]....
        /*00e8*/ 	.word	0x000083f0


	//   ....[2]....
        /*00ec*/ 	.word	0x00008b00


	//----- nvinfo : EIATTR_MBARRIER_INSTR_OFFSETS
	.align		4
.L_45:
        /*00f0*/ 	.byte	0x04, 0x39
        /*00f2*/ 	.short	(.L_47 - .L_46)


	//   ....[0]....
.L_46:
        /*00f4*/ 	.word	0x00000610
        /*00f8*/ 	.word	0x000000ff
        /*00fc*/ 	.word	0x00000000
        /*0100*/ 	.short	0x0100
        /*0102*/ 	.byte	0x08
	.zero		1


	//   ....[1]....
        /*0104*/ 	.word	0x00000620
        /*0108*/ 	.word	0x000000ff
        /*010c*/ 	.word	0x00000240
        /*0110*/ 	.short	0x0100
        /*0112*/ 	.byte	0x08
	.zero		1


	//   ....[2]....
        /*0114*/ 	.word	0x00000630
        /*0118*/ 	.word	0x000000ff
        /*011c*/ 	.word	0x00000008
        /*0120*/ 	.short	0x0100
        /*0122*/ 	.byte	0x08
	.zero		1


	//   ....[3]....
        /*0124*/ 	.word	0x00000640
        /*0128*/ 	.word	0x000000ff
        /*012c*/ 	.word	0x00000248
        /*0130*/ 	.short	0x0100
        /*0132*/ 	.byte	0x08
	.zero		1


	//   ....[4]....
        /*0134*/ 	.word	0x00000650
        /*0138*/ 	.word	0x000000ff
        /*013c*/ 	.word	0x00000010
        /*0140*/ 	.short	0x0100
        /*0142*/ 	.byte	0x08
	.zero		1


	//   ....[5]....
        /*0144*/ 	.word	0x00000660
        /*0148*/ 	.word	0x000000ff
        /*014c*/ 	.word	0x00000250
        /*0150*/ 	.short	0x0100
        /*0152*/ 	.byte	0x08
	.zero		1


	//   ....[6]....
        /*0154*/ 	.word	0x00000670
        /*0158*/ 	.word	0x000000ff
        /*015c*/ 	.word	0x00000018
        /*0160*/ 	.short	0x0100
        /*0162*/ 	.byte	0x08
	.zero		1


	//   ....[7]....
        /*0164*/ 	.word	0x00000680
        /*0168*/ 	.word	0x000000ff
        /*016c*/ 	.word	0x00000258
        /*0170*/ 	.short	0x0100
        /*0172*/ 	.byte	0x08
	.zero		1


	//   ....[8]....
        /*0174*/ 	.word	0x00000690
        /*0178*/ 	.word	0x000000ff
        /*017c*/ 	.word	0x00000020
        /*0180*/ 	.short	0x0100
        /*0182*/ 	.byte	0x08
	.zero		1


	//   ....[9]....
        /*0184*/ 	.word	0x000006a0
        /*0188*/ 	.word	0x000000ff
        /*018c*/ 	.word	0x00000260
        /*0190*/ 	.short	0x0100
        /*0192*/ 	.byte	0x08
	.zero		1


	//   ....[10]....
        /*0194*/ 	.word	0x000006b0
        /*0198*/ 	.word	0x000000ff
        /*019c*/ 	.word	0x00000028
        /*01a0*/ 	.short	0x0100
        /*01a2*/ 	.byte	0x08
	.zero		1


	//   ....[11]....
        /*01a4*/ 	.word	0x000006c0
        /*01a8*/ 	.word	0x000000ff
        /*01ac*/ 	.word	0x00000268
        /*01b0*/ 	.short	0x0100
        /*01b2*/ 	.byte	0x08
	.zero		1


	//   ....[12]....
        /*01b4*/ 	.word	0x000006d0
        /*01b8*/ 	.word	0x000000ff
        /*01bc*/ 	.word	0x00000030
        /*01c0*/ 	.short	0x0100
        /*01c2*/ 	.byte	0x08
	.zero		1


	//   ....[13]....
        /*01c4*/ 	.word	0x000006e0
        /*01c8*/ 	.word	0x000000ff
        /*01cc*/ 	.word	0x00000270
        /*01d0*/ 	.short	0x0100
        /*01d2*/ 	.byte	0x08
	.zero		1


	//   ....[14]....
        /*01d4*/ 	.word	0x000006f0
        /*01d8*/ 	.word	0x000000ff
        /*01dc*/ 	.word	0x00000038
        /*01e0*/ 	.short	0x0100
        /*01e2*/ 	.byte	0x08
	.zero		1


	//   ....[15]....
        /*01e4*/ 	.word	0x00000700
        /*01e8*/ 	.word	0x000000ff
        /*01ec*/ 	.word	0x00000278
        /*01f0*/ 	.short	0x0100
        /*01f2*/ 	.byte	0x08
	.zero		1


	//   ....[16]....
        /*01f4*/ 	.word	0x00000710
        /*01f8*/ 	.word	0x000000ff
        /*01fc*/ 	.word	0x00000040
        /*0200*/ 	.short	0x0100
        /*0202*/ 	.byte	0x08
	.zero		1


	//   ....[17]....
        /*0204*/ 	.word	0x00000720
        /*0208*/ 	.word	0x000000ff
        /*020c*/ 	.word	0x00000280
        /*0210*/ 	.short	0x0100
        /*0212*/ 	.byte	0x08
	.zero		1


	//   ....[18]....
        /*0214*/ 	.word	0x00000730
        /*0218*/ 	.word	0x000000ff
        /*021c*/ 	.word	0x00000048
        /*0220*/ 	.short	0x0100
        /*0222*/ 	.byte	0x08
	.zero		1


	//   ....[19]....
        /*0224*/ 	.word	0x00000740
        /*0228*/ 	.word	0x000000ff
        /*022c*/ 	.word	0x00000288
        /*0230*/ 	.short	0x0100
        /*0232*/ 	.byte	0x08
	.zero		1


	//   ....[20]....
        /*0234*/ 	.word	0x00000750
        /*0238*/ 	.word	0x000000ff
        /*023c*/ 	.word	0x00000050
        /*0240*/ 	.short	0x0100
        /*0242*/ 	.byte	0x08
	.zero		1


	//   ....[21]....
        /*0244*/ 	.word	0x00000760
        /*0248*/ 	.word	0x000000ff
        /*024c*/ 	.word	0x00000290
        /*0250*/ 	.short	0x0100
        /*0252*/ 	.byte	0x08
	.zero		1


	//   ....[22]....
        /*0254*/ 	.word	0x00000770
        /*0258*/ 	.word	0x000000ff
        /*025c*/ 	.word	0x00000058
        /*0260*/ 	.short	0x0100
        /*0262*/ 	.byte	0x08
	.zero		1


	//   ....[23]....
        /*0264*/ 	.word	0x00000780
        /*0268*/ 	.word	0x000000ff
        /*026c*/ 	.word	0x00000298
        /*0270*/ 	.short	0x0100
        /*0272*/ 	.byte	0x08
	.zero		1


	//   ....[24]....
        /*0274*/ 	.word	0x00000790
        /*0278*/ 	.word	0x000000ff
        /*027c*/ 	.word	0x00000060
        /*0280*/ 	.short	0x0100
        /*0282*/ 	.byte	0x08
	.zero		1


	//   ....[25]....
        /*0284*/ 	.word	0x000007a0
        /*0288*/ 	.word	0x000000ff
        /*028c*/ 	.word	0x000002a0
        /*0290*/ 	.short	0x0100
        /*0292*/ 	.byte	0x08
	.zero		1


	//   ....[26]....
        /*0294*/ 	.word	0x000007b0
        /*0298*/ 	.word	0x000000ff
        /*029c*/ 	.word	0x00000068
        /*02a0*/ 	.short	0x0100
        /*02a2*/ 	.byte	0x08
	.zero		1


	//   ....[27]....
        /*02a4*/ 	.word	0x000007c0
        /*02a8*/ 	.word	0x000000ff
        /*02ac*/ 	.word	0x000002a8
        /*02b0*/ 	.short	0x0100
        /*02b2*/ 	.byte	0x08
	.zero		1


	//   ....[28]....
        /*02b4*/ 	.word	0x000007d0
        /*02b8*/ 	.word	0x000000ff
        /*02bc*/ 	.word	0x00000070
        /*02c0*/ 	.short	0x0100
        /*02c2*/ 	.byte	0x08
	.zero		1


	//   ....[29]....
        /*02c4*/ 	.word	0x000007e0
        /*02c8*/ 	.word	0x000000ff
        /*02cc*/ 	.word	0x000002b0
        /*02d0*/ 	.short	0x0100
        /*02d2*/ 	.byte	0x08
	.zero		1


	//   ....[30]....
        /*02d4*/ 	.word	0x000007f0
        /*02d8*/ 	.word	0x000000ff
        /*02dc*/ 	.word	0x00000078
        /*02e0*/ 	.short	0x0100
        /*02e2*/ 	.byte	0x08
	.zero		1


	//   ....[31]....
        /*02e4*/ 	.word	0x00000800
        /*02e8*/ 	.word	0x000000ff
        /*02ec*/ 	.word	0x000002b8
        /*02f0*/ 	.short	0x0100
        /*02f2*/ 	.byte	0x08
	.zero		1


	//   ....[32]....
        /*02f4*/ 	.word	0x00000810
        /*02f8*/ 	.word	0x000000ff
        /*02fc*/ 	.word	0x00000080
        /*0300*/ 	.short	0x0100
        /*0302*/ 	.byte	0x08
	.zero		1


	//   ....[33]....
        /*0304*/ 	.word	0x00000820
        /*0308*/ 	.word	0x000000ff
        /*030c*/ 	.word	0x000002c0
        /*0310*/ 	.short	0x0100
        /*0312*/ 	.byte	0x08
	.zero		1


	//   ....[34]....
        /*0314*/ 	.word	0x00000830
        /*0318*/ 	.word	0x000000ff
        /*031c*/ 	.word	0x00000088
        /*0320*/ 	.short	0x0100
        /*0322*/ 	.byte	0x08
	.zero		1


	//   ....[35]....
        /*0324*/ 	.word	0x00000840
        /*0328*/ 	.word	0x000000ff
        /*032c*/ 	.word	0x000002c8
        /*0330*/ 	.short	0x0100
        /*0332*/ 	.byte	0x08
	.zero		1


	//   ....[36]....
        /*0334*/ 	.word	0x00000850
        /*0338*/ 	.word	0x000000ff
        /*033c*/ 	.word	0x00000090
        /*0340*/ 	.short	0x0100
        /*0342*/ 	.byte	0x08
	.zero		1


	//   ....[37]....
        /*0344*/ 	.word	0x00000860
        /*0348*/ 	.word	0x000000ff
        /*034c*/ 	.word	0x000002d0
        /*0350*/ 	.short	0x0100
        /*0352*/ 	.byte	0x08
	.zero		1


	//   ....[38]....
        /*0354*/ 	.word	0x00000870
        /*0358*/ 	.word	0x000000ff
        /*035c*/ 	.word	0x00000098
        /*0360*/ 	.short	0x0100
        /*0362*/ 	.byte	0x08
	.zero		1


	//   ....[39]....
        /*0364*/ 	.word	0x00000880
        /*0368*/ 	.word	0x000000ff
        /*036c*/ 	.word	0x000002d8
        /*0370*/ 	.short	0x0100
        /*0372*/ 	.byte	0x08
	.zero		1


	//   ....[40]....
        /*0374*/ 	.word	0x00000890
        /*0378*/ 	.word	0x000000ff
        /*037c*/ 	.word	0x000000a0
        /*0380*/ 	.short	0x0100
        /*0382*/ 	.byte	0x08
	.zero		1


	//   ....[41]....
        /*0384*/ 	.word	0x000008a0
        /*0388*/ 	.word	0x000000ff
        /*038c*/ 	.word	0x000002e0
        /*0390*/ 	.short	0x0100
        /*0392*/ 	.byte	0x08
	.zero		1


	//   ....[42]....
        /*0394*/ 	.word	0x000008b0
        /*0398*/ 	.word	0x000000ff
        /*039c*/ 	.word	0x000000a8
        /*03a0*/ 	.short	0x0100
        /*03a2*/ 	.byte	0x08
	.zero		1


	//   ....[43]....
        /*03a4*/ 	.word	0x000008c0
        /*03a8*/ 	.word	0x000000ff
        /*03ac*/ 	.word	0x000002e8
        /*03b0*/ 	.short	0x0100
        /*03b2*/ 	.byte	0x08
	.zero		1


	//   ....[44]....
        /*03b4*/ 	.word	0x000008d0
        /*03b8*/ 	.word	0x000000ff
        /*03bc*/ 	.word	0x000000b0
        /*03c0*/ 	.short	0x0100
        /*03c2*/ 	.byte	0x08
	.zero		1


	//   ....[45]....
        /*03c4*/ 	.word	0x000008e0
        /*03c8*/ 	.word	0x000000ff
        /*03cc*/ 	.word	0x000002f0
        /*03d0*/ 	.short	0x0100
        /*03d2*/ 	.byte	0x08
	.zero		1


	//   ....[46]....
        /*03d4*/ 	.word	0x000008f0
        /*03d8*/ 	.word	0x000000ff
        /*03dc*/ 	.word	0x000000b8
        /*03e0*/ 	.short	0x0100
        /*03e2*/ 	.byte	0x08
	.zero		1


	//   ....[47]....
        /*03e4*/ 	.word	0x00000900
        /*03e8*/ 	.word	0x000000ff
        /*03ec*/ 	.word	0x000002f8
        /*03f0*/ 	.short	0x0100
        /*03f2*/ 	.byte	0x08
	.zero		1


	//   ....[48]....
        /*03f4*/ 	.word	0x00000910
        /*03f8*/ 	.word	0x000000ff
        /*03fc*/ 	.word	0x000000c0
        /*0400*/ 	.short	0x0100
        /*0402*/ 	.byte	0x08
	.zero		1


	//   ....[49]....
        /*0404*/ 	.word	0x00000920
        /*0408*/ 	.word	0x000000ff
        /*040c*/ 	.word	0x00000300
        /*0410*/ 	.short	0x0100
        /*0412*/ 	.byte	0x08
	.zero		1


	//   ....[50]....
        /*0414*/ 	.word	0x00000930
        /*0418*/ 	.word	0x000000ff
        /*041c*/ 	.word	0x000000c8
        /*0420*/ 	.short	0x0100
        /*0422*/ 	.byte	0x08
	.zero		1


	//   ....[51]....
        /*0424*/ 	.word	0x00000940
        /*0428*/ 	.word	0x000000ff
        /*042c*/ 	.word	0x00000308
        /*0430*/ 	.short	0x0100
        /*0432*/ 	.byte	0x08
	.zero		1


	//   ....[52]....
        /*0434*/ 	.word	0x00000950
        /*0438*/ 	.word	0x000000ff
        /*043c*/ 	.word	0x000000d0
        /*0440*/ 	.short	0x0100
        /*0442*/ 	.byte	0x08
	.zero		1


	//   ....[53]....
        /*0444*/ 	.word	0x00000960
        /*0448*/ 	.word	0x000000ff
        /*044c*/ 	.word	0x00000310
        /*0450*/ 	.short	0x0100
        /*0452*/ 	.byte	0x08
	.zero		1


	//   ....[54]....
        /*0454*/ 	.word	0x00000970
        /*0458*/ 	.word	0x000000ff
        /*045c*/ 	.word	0x000000d8
        /*0460*/ 	.short	0x0100
        /*0462*/ 	.byte	0x08
	.zero		1


	//   ....[55]....
        /*0464*/ 	.word	0x00000980
        /*0468*/ 	.word	0x000000ff
        /*046c*/ 	.word	0x00000318
        /*0470*/ 	.short	0x0100
        /*0472*/ 	.byte	0x08
	.zero		1


	//   ....[56]....
        /*0474*/ 	.word	0x00000990
        /*0478*/ 	.word	0x000000ff
        /*047c*/ 	.word	0x000000e0
        /*0480*/ 	.short	0x0100
        /*0482*/ 	.byte	0x08
	.zero		1


	//   ....[57]....
        /*0484*/ 	.word	0x000009a0
        /*0488*/ 	.word	0x000000ff
        /*048c*/ 	.word	0x00000320
        /*0490*/ 	.short	0x0100
        /*0492*/ 	.byte	0x08
	.zero		1


	//   ....[58]....
        /*0494*/ 	.word	0x000009b0
        /*0498*/ 	.word	0x000000ff
        /*049c*/ 	.word	0x000000e8
        /*04a0*/ 	.short	0x0100
        /*04a2*/ 	.byte	0x08
	.zero		1


	//   ....[59]....
        /*04a4*/ 	.word	0x000009c0
        /*04a8*/ 	.word	0x000000ff
        /*04ac*/ 	.word	0x00000328
        /*04b0*/ 	.short	0x0100
        /*04b2*/ 	.byte	0x08
	.zero		1


	//   ....[60]....
        /*04b4*/ 	.word	0x000009d0
        /*04b8*/ 	.word	0x000000ff
        /*04bc*/ 	.word	0x000000f0
        /*04c0*/ 	.short	0x0100
        /*04c2*/ 	.byte	0x08
	.zero		1


	//   ....[61]....
        /*04c4*/ 	.word	0x000009e0
        /*04c8*/ 	.word	0x000000ff
        /*04cc*/ 	.word	0x00000330
        /*04d0*/ 	.short	0x0100
        /*04d2*/ 	.byte	0x08
	.zero		1


	//   ....[62]....
        /*04d4*/ 	.word	0x000009f0
        /*04d8*/ 	.word	0x000000ff
        /*04dc*/ 	.word	0x000000f8
        /*04e0*/ 	.short	0x0100
        /*04e2*/ 	.byte	0x08
	.zero		1


	//   ....[63]....
        /*04e4*/ 	.word	0x00000a00
        /*04e8*/ 	.word	0x000000ff
        /*04ec*/ 	.word	0x00000338
        /*04f0*/ 	.short	0x0100
        /*04f2*/ 	.byte	0x08
	.zero		1


	//   ....[64]....
        /*04f4*/ 	.word	0x00000a10
        /*04f8*/ 	.word	0x000000ff
        /*04fc*/ 	.word	0x00000100
        /*0500*/ 	.short	0x0100
        /*0502*/ 	.byte	0x08
	.zero		1


	//   ....[65]....
        /*0504*/ 	.word	0x00000a20
        /*0508*/ 	.word	0x000000ff
        /*050c*/ 	.word	0x00000340
        /*0510*/ 	.short	0x0100
        /*0512*/ 	.byte	0x08
	.zero		1


	//   ....[66]....
        /*0514*/ 	.word	0x00000a30
        /*0518*/ 	.word	0x000000ff
        /*051c*/ 	.word	0x00000108
        /*0520*/ 	.short	0x0100
        /*0522*/ 	.byte	0x08
	.zero		1


	//   ....[67]....
        /*0524*/ 	.word	0x00000a40
        /*0528*/ 	.word	0x000000ff
        /*052c*/ 	.word	0x00000348
        /*0530*/ 	.short	0x0100
        /*0532*/ 	.byte	0x08
	.zero		1


	//   ....[68]....
        /*0534*/ 	.word	0x00000a50
        /*0538*/ 	.word	0x000000ff
        /*053c*/ 	.word	0x00000110
        /*0540*/ 	.short	0x0100
        /*0542*/ 	.byte	0x08
	.zero		1


	//   ....[69]....
        /*0544*/ 	.word	0x00000a60
        /*0548*/ 	.word	0x000000ff
        /*054c*/ 	.word	0x00000350
        /*0550*/ 	.short	0x0100
        /*0552*/ 	.byte	0x08
	.zero		1


	//   ....[70]....
        /*0554*/ 	.word	0x00000a70
        /*0558*/ 	.word	0x000000ff
        /*055c*/ 	.word	0x00000118
        /*0560*/ 	.short	0x0100
        /*0562*/ 	.byte	0x08
	.zero		1


	//   ....[71]....
        /*0564*/ 	.word	0x00000a80
        /*0568*/ 	.word	0x000000ff
        /*056c*/ 	.word	0x00000358
        /*0570*/ 	.short	0x0100
        /*0572*/ 	.byte	0x08
	.zero		1


	//   ....[72]....
        /*0574*/ 	.word	0x00000a90
        /*0578*/ 	.word	0x000000ff
        /*057c*/ 	.word	0x00000120
        /*0580*/ 	.short	0x0100
        /*0582*/ 	.byte	0x08
	.zero		1


	//   ....[73]....
        /*0584*/ 	.word	0x00000aa0
        /*0588*/ 	.word	0x000000ff
        /*058c*/ 	.word	0x00000360
        /*0590*/ 	.short	0x0100
        /*0592*/ 	.byte	0x08
	.zero		1


	//   ....[74]....
        /*0594*/ 	.word	0x00000ab0
        /*0598*/ 	.word	0x000000ff
        /*059c*/ 	.word	0x00000128
        /*05a0*/ 	.short	0x0100
        /*05a2*/ 	.byte	0x08
	.zero		1


	//   ....[75]....
        /*05a4*/ 	.word	0x00000ac0
        /*05a8*/ 	.word	0x000000ff
        /*05ac*/ 	.word	0x00000368
        /*05b0*/ 	.short	0x0100
        /*05b2*/ 	.byte	0x08
	.zero		1


	//   ....[76]....
        /*05b4*/ 	.word	0x00000ad0
        /*05b8*/ 	.word	0x000000ff
        /*05bc*/ 	.word	0x00000130
        /*05c0*/ 	.short	0x0100
        /*05c2*/ 	.byte	0x08
	.zero		1


	//   ....[77]....
        /*05c4*/ 	.word	0x00000ae0
        /*05c8*/ 	.word	0x000000ff
        /*05cc*/ 	.word	0x00000370
        /*05d0*/ 	.short	0x0100
        /*05d2*/ 	.byte	0x08
	.zero		1


	//   ....[78]....
        /*05d4*/ 	.word	0x00000af0
        /*05d8*/ 	.word	0x000000ff
        /*05dc*/ 	.word	0x00000138
        /*05e0*/ 	.short	0x0100
        /*05e2*/ 	.byte	0x08
	.zero		1


	//   ....[79]....
        /*05e4*/ 	.word	0x00000b00
        /*05e8*/ 	.word	0x000000ff
        /*05ec*/ 	.word	0x00000378
        /*05f0*/ 	.short	0x0100
        /*05f2*/ 	.byte	0x08
	.zero		1


	//   ....[80]....
        /*05f4*/ 	.word	0x00000b10
        /*05f8*/ 	.word	0x000000ff
        /*05fc*/ 	.word	0x00000140
        /*0600*/ 	.short	0x0100
        /*0602*/ 	.byte	0x08
	.zero		1


	//   ....[81]....
        /*0604*/ 	.word	0x00000b20
        /*0608*/ 	.word	0x000000ff
        /*060c*/ 	.word	0x00000380
        /*0610*/ 	.short	0x0100
        /*0612*/ 	.byte	0x08
	.zero		1


	//   ....[82]....
        /*0614*/ 	.word	0x00000b30
        /*0618*/ 	.word	0x000000ff
        /*061c*/ 	.word	0x00000148
        /*0620*/ 	.short	0x0100
        /*0622*/ 	.byte	0x08
	.zero		1


	//   ....[83]....
        /*0624*/ 	.word	0x00000b40
        /*0628*/ 	.word	0x000000ff
        /*062c*/ 	.word	0x00000388
        /*0630*/ 	.short	0x0100
        /*0632*/ 	.byte	0x08
	.zero		1


	//   ....[84]....
        /*0634*/ 	.word	0x00000b50
        /*0638*/ 	.word	0x000000ff
        /*063c*/ 	.word	0x00000150
        /*0640*/ 	.short	0x0100
        /*0642*/ 	.byte	0x08
	.zero		1


	//   ....[85]....
        /*0644*/ 	.word	0x00000b60
        /*0648*/ 	.word	0x000000ff
        /*064c*/ 	.word	0x00000390
        /*0650*/ 	.short	0x0100
        /*0652*/ 	.byte	0x08
	.zero		1


	//   ....[86]....
        /*0654*/ 	.word	0x00000b70
        /*0658*/ 	.word	0x000000ff
        /*065c*/ 	.word	0x00000158
        /*0660*/ 	.short	0x0100
        /*0662*/ 	.byte	0x08
	.zero		1


	//   ....[87]....
        /*0664*/ 	.word	0x00000b80
        /*0668*/ 	.word	0x000000ff
        /*066c*/ 	.word	0x00000398
        /*0670*/ 	.short	0x0100
        /*0672*/ 	.byte	0x08
	.zero		1


	//   ....[88]....
        /*0674*/ 	.word	0x00000b90
        /*0678*/ 	.word	0x000000ff
        /*067c*/ 	.word	0x00000160
        /*0680*/ 	.short	0x0100
        /*0682*/ 	.byte	0x08
	.zero		1


	//   ....[89]....
        /*0684*/ 	.word	0x00000ba0
        /*0688*/ 	.word	0x000000ff
        /*068c*/ 	.word	0x000003a0
        /*0690*/ 	.short	0x0100
        /*0692*/ 	.byte	0x08
	.zero		1


	//   ....[90]....
        /*0694*/ 	.word	0x00000bb0
        /*0698*/ 	.word	0x000000ff
        /*069c*/ 	.word	0x00000168
        /*06a0*/ 	.short	0x0100
        /*06a2*/ 	.byte	0x08
	.zero		1


	//   ....[91]....
        /*06a4*/ 	.word	0x00000bc0
        /*06a8*/ 	.word	0x000000ff
        /*06ac*/ 	.word	0x000003a8
        /*06b0*/ 	.short	0x0100
        /*06b2*/ 	.byte	0x08
	.zero		1


	//   ....[92]....
        /*06b4*/ 	.word	0x00000bd0
        /*06b8*/ 	.word	0x000000ff
        /*06bc*/ 	.word	0x00000170
        /*06c0*/ 	.short	0x0100
        /*06c2*/ 	.byte	0x08
	.zero		1


	//   ....[93]....
        /*06c4*/ 	.word	0x00000be0
        /*06c8*/ 	.word	0x000000ff
        /*06cc*/ 	.word	0x000003b0
        /*06d0*/ 	.short	0x0100
        /*06d2*/ 	.byte	0x08
	.zero		1


	//   ....[94]....
        /*06d4*/ 	.word	0x00000bf0
        /*06d8*/ 	.word	0x000000ff
        /*06dc*/ 	.word	0x00000178
        /*06e0*/ 	.short	0x0100
        /*06e2*/ 	.byte	0x08
	.zero		1


	//   ....[95]....
        /*06e4*/ 	.word	0x00000c00
        /*06e8*/ 	.word	0x000000ff
        /*06ec*/ 	.word	0x000003b8
        /*06f0*/ 	.short	0x0100
        /*06f2*/ 	.byte	0x08
	.zero		1


	//   ....[96]....
        /*06f4*/ 	.word	0x00000c10
        /*06f8*/ 	.word	0x000000ff
        /*06fc*/ 	.word	0x00000180
        /*0700*/ 	.short	0x0100
        /*0702*/ 	.byte	0x08
	.zero		1


	//   ....[97]....
        /*0704*/ 	.word	0x00000c20
        /*0708*/ 	.word	0x000000ff
        /*070c*/ 	.word	0x000003c0
        /*0710*/ 	.short	0x0100
        /*0712*/ 	.byte	0x08
	.zero		1


	//   ....[98]....
        /*0714*/ 	.word	0x00000c30
        /*0718*/ 	.word	0x000000ff
        /*071c*/ 	.word	0x00000188
        /*0720*/ 	.short	0x0100
        /*0722*/ 	.byte	0x08
	.zero		1


	//   ....[99]....
        /*0724*/ 	.word	0x00000c40
        /*0728*/ 	.word	0x000000ff
        /*072c*/ 	.word	0x000003c8
        /*0730*/ 	.short	0x0100
        /*0732*/ 	.byte	0x08
	.zero		1


	//   ....[100]....
        /*0734*/ 	.word	0x00000c50
        /*0738*/ 	.word	0x000000ff
        /*073c*/ 	.word	0x00000190
        /*0740*/ 	.short	0x0100
        /*0742*/ 	.byte	0x08
	.zero		1


	//   ....[101]....
        /*0744*/ 	.word	0x00000c60
        /*0748*/ 	.word	0x000000ff
        /*074c*/ 	.word	0x000003d0
        /*0750*/ 	.short	0x0100
        /*0752*/ 	.byte	0x08
	.zero		1


	//   ....[102]....
        /*0754*/ 	.word	0x00000c70
        /*0758*/ 	.word	0x000000ff
        /*075c*/ 	.word	0x00000198
        /*0760*/ 	.short	0x0100
        /*0762*/ 	.byte	0x08
	.zero		1


	//   ....[103]....
        /*0764*/ 	.word	0x00000c80
        /*0768*/ 	.word	0x000000ff
        /*076c*/ 	.word	0x000003d8
        /*0770*/ 	.short	0x0100
        /*0772*/ 	.byte	0x08
	.zero		1


	//   ....[104]....
        /*0774*/ 	.word	0x00000c90
        /*0778*/ 	.word	0x000000ff
        /*077c*/ 	.word	0x000001a0
        /*0780*/ 	.short	0x0100
        /*0782*/ 	.byte	0x08
	.zero		1


	//   ....[105]....
        /*0784*/ 	.word	0x00000ca0
        /*0788*/ 	.word	0x000000ff
        /*078c*/ 	.word	0x000003e0
        /*0790*/ 	.short	0x0100
        /*0792*/ 	.byte	0x08
	.zero		1


	//   ....[106]....
        /*0794*/ 	.word	0x00000cb0
        /*0798*/ 	.word	0x000000ff
        /*079c*/ 	.word	0x000001a8
        /*07a0*/ 	.short	0x0100
        /*07a2*/ 	.byte	0x08
	.zero		1


	//   ....[107]....
        /*07a4*/ 	.word	0x00000cc0
        /*07a8*/ 	.word	0x000000ff
        /*07ac*/ 	.word	0x000003e8
        /*07b0*/ 	.short	0x0100
        /*07b2*/ 	.byte	0x08
	.zero		1


	//   ....[108]....
        /*07b4*/ 	.word	0x00000cd0
        /*07b8*/ 	.word	0x000000ff
        /*07bc*/ 	.word	0x000001b0
        /*07c0*/ 	.short	0x0100
        /*07c2*/ 	.byte	0x08
	.zero		1


	//   ....[109]....
        /*07c4*/ 	.word	0x00000ce0
        /*07c8*/ 	.word	0x000000ff
        /*07cc*/ 	.word	0x000003f0
        /*07d0*/ 	.short	0x0100
        /*07d2*/ 	.byte	0x08
	.zero		1


	//   ....[110]....
        /*07d4*/ 	.word	0x00000cf0
        /*07d8*/ 	.word	0x000000ff
        /*07dc*/ 	.word	0x000001b8
        /*07e0*/ 	.short	0x0100
        /*07e2*/ 	.byte	0x08
	.zero		1


	//   ....[111]....
        /*07e4*/ 	.word	0x00000d00
        /*07e8*/ 	.word	0x000000ff
        /*07ec*/ 	.word	0x000003f8
        /*07f0*/ 	.short	0x0100
        /*07f2*/ 	.byte	0x08
	.zero		1


	//   ....[112]....
        /*07f4*/ 	.word	0x00000d10
        /*07f8*/ 	.word	0x000000ff
        /*07fc*/ 	.word	0x000001c0
        /*0800*/ 	.short	0x0100
        /*0802*/ 	.byte	0x08
	.zero		1


	//   ....[113]....
        /*0804*/ 	.word	0x00000d20
        /*0808*/ 	.word	0x000000ff
        /*080c*/ 	.word	0x00000400
        /*0810*/ 	.short	0x0100
        /*0812*/ 	.byte	0x08
	.zero		1


	//   ....[114]....
        /*0814*/ 	.word	0x00000d30
        /*0818*/ 	.word	0x000000ff
        /*081c*/ 	.word	0x000001c8
        /*0820*/ 	.short	0x0100
        /*0822*/ 	.byte	0x08
	.zero		1


	//   ....[115]....
        /*0824*/ 	.word	0x00000d40
        /*0828*/ 	.word	0x000000ff
        /*082c*/ 	.word	0x00000408
        /*0830*/ 	.short	0x0100
        /*0832*/ 	.byte	0x08
	.zero		1


	//   ....[116]....
        /*0834*/ 	.word	0x00000d50
        /*0838*/ 	.word	0x000000ff
        /*083c*/ 	.word	0x000001d0
        /*0840*/ 	.short	0x0100
        /*0842*/ 	.byte	0x08
	.zero		1


	//   ....[117]....
        /*0844*/ 	.word	0x00000d60
        /*0848*/ 	.word	0x000000ff
        /*084c*/ 	.word	0x00000410
        /*0850*/ 	.short	0x0100
        /*0852*/ 	.byte	0x08
	.zero		1


	//   ....[118]....
        /*0854*/ 	.word	0x00000d70
        /*0858*/ 	.word	0x000000ff
        /*085c*/ 	.word	0x000001d8
        /*0860*/ 	.short	0x0100
        /*0862*/ 	.byte	0x08
	.zero		1


	//   ....[119]....
        /*0864*/ 	.word	0x00000d80
        /*0868*/ 	.word	0x000000ff
        /*086c*/ 	.word	0x00000418
        /*0870*/ 	.short	0x0100
        /*0872*/ 	.byte	0x08
	.zero		1


	//   ....[120]....
        /*0874*/ 	.word	0x00000d90
        /*0878*/ 	.word	0x000000ff
        /*087c*/ 	.word	0x000001e0
        /*0880*/ 	.short	0x0100
        /*0882*/ 	.byte	0x08
	.zero		1


	//   ....[121]....
        /*0884*/ 	.word	0x00000da0
        /*0888*/ 	.word	0x000000ff
        /*088c*/ 	.word	0x00000420
        /*0890*/ 	.short	0x0100
        /*0892*/ 	.byte	0x08
	.zero		1


	//   ....[122]....
        /*0894*/ 	.word	0x00000db0
        /*0898*/ 	.word	0x000000ff
        /*089c*/ 	.word	0x000001e8
        /*08a0*/ 	.short	0x0100
        /*08a2*/ 	.byte	0x08
	.zero		1


	//   ....[123]....
        /*08a4*/ 	.word	0x00000dc0
        /*08a8*/ 	.word	0x000000ff
        /*08ac*/ 	.word	0x00000428
        /*08b0*/ 	.short	0x0100
        /*08b2*/ 	.byte	0x08
	.zero		1


	//   ....[124]....
        /*08b4*/ 	.word	0x00000dd0
        /*08b8*/ 	.word	0x000000ff
        /*08bc*/ 	.word	0x000001f0
        /*08c0*/ 	.short	0x0100
        /*08c2*/ 	.byte	0x08
	.zero		1


	//   ....[125]....
        /*08c4*/ 	.word	0x00000de0
        /*08c8*/ 	.word	0x000000ff
        /*08cc*/ 	.word	0x00000430
        /*08d0*/ 	.short	0x0100
        /*08d2*/ 	.byte	0x08
	.zero		1


	//   ....[126]....
        /*08d4*/ 	.word	0x00000df0
        /*08d8*/ 	.word	0x000000ff
        /*08dc*/ 	.word	0x000001f8
        /*08e0*/ 	.short	0x0100
        /*08e2*/ 	.byte	0x08
	.zero		1


	//   ....[127]....
        /*08e4*/ 	.word	0x00000e00
        /*08e8*/ 	.word	0x000000ff
        /*08ec*/ 	.word	0x00000438
        /*08f0*/ 	.short	0x0100
        /*08f2*/ 	.byte	0x08
	.zero		1


	//   ....[128]....
        /*08f4*/ 	.word	0x00000e10
        /*08f8*/ 	.word	0x000000ff
        /*08fc*/ 	.word	0x00000200
        /*0900*/ 	.short	0x0100
        /*0902*/ 	.byte	0x08
	.zero		1


	//   ....[129]....
        /*0904*/ 	.word	0x00000e20
        /*0908*/ 	.word	0x000000ff
        /*090c*/ 	.word	0x00000440
        /*0910*/ 	.short	0x0100
        /*0912*/ 	.byte	0x08
	.zero		1


	//   ....[130]....
        /*0914*/ 	.word	0x00000e30
        /*0918*/ 	.word	0x000000ff
        /*091c*/ 	.word	0x00000208
        /*0920*/ 	.short	0x0100
        /*0922*/ 	.byte	0x08
	.zero		1


	//   ....[131]....
        /*0924*/ 	.word	0x00000e40
        /*0928*/ 	.word	0x000000ff
        /*092c*/ 	.word	0x00000448
        /*0930*/ 	.short	0x0100
        /*0932*/ 	.byte	0x08
	.zero		1


	//   ....[132]....
        /*0934*/ 	.word	0x00000e50
        /*0938*/ 	.word	0x000000ff
        /*093c*/ 	.word	0x00000210
        /*0940*/ 	.short	0x0100
        /*0942*/ 	.byte	0x08
	.zero		1


	//   ....[133]....
        /*0944*/ 	.word	0x00000e60
        /*0948*/ 	.word	0x000000ff
        /*094c*/ 	.word	0x00000450
        /*0950*/ 	.short	0x0100
        /*0952*/ 	.byte	0x08
	.zero		1


	//   ....[134]....
        /*0954*/ 	.word	0x00000e70
        /*0958*/ 	.word	0x000000ff
        /*095c*/ 	.word	0x00000218
        /*0960*/ 	.short	0x0100
        /*0962*/ 	.byte	0x08
	.zero		1


	//   ....[135]....
        /*0964*/ 	.word	0x00000e80
        /*0968*/ 	.word	0x000000ff
        /*096c*/ 	.word	0x00000458
        /*0970*/ 	.short	0x0100
        /*0972*/ 	.byte	0x08
	.zero		1


	//   ....[136]....
        /*0974*/ 	.word	0x00000e90
        /*0978*/ 	.word	0x000000ff
        /*097c*/ 	.word	0x00000220
        /*0980*/ 	.short	0x0100
        /*0982*/ 	.byte	0x08
	.zero		1


	//   ....[137]....
        /*0984*/ 	.word	0x00000ea0
        /*0988*/ 	.word	0x000000ff
        /*098c*/ 	.word	0x00000460
        /*0990*/ 	.short	0x0100
        /*0992*/ 	.byte	0x08
	.zero		1


	//   ....[138]....
        /*0994*/ 	.word	0x00000eb0
        /*0998*/ 	.word	0x000000ff
        /*099c*/ 	.word	0x00000228
        /*09a0*/ 	.short	0x0100
        /*09a2*/ 	.byte	0x08
	.zero		1


	//   ....[139]....
        /*09a4*/ 	.word	0x00000ec0
        /*09a8*/ 	.word	0x000000ff
        /*09ac*/ 	.word	0x00000468
        /*09b0*/ 	.short	0x0100
        /*09b2*/ 	.byte	0x08
	.zero		1


	//   ....[140]....
        /*09b4*/ 	.word	0x00000ed0
        /*09b8*/ 	.word	0x000000ff
        /*09bc*/ 	.word	0x00000230
        /*09c0*/ 	.short	0x0100
        /*09c2*/ 	.byte	0x08
	.zero		1


	//   ....[141]....
        /*09c4*/ 	.word	0x00000ee0
        /*09c8*/ 	.word	0x000000ff
        /*09cc*/ 	.word	0x00000470
        /*09d0*/ 	.short	0x0100
        /*09d2*/ 	.byte	0x08
	.zero		1


	//   ....[142]....
        /*09d4*/ 	.word	0x00000ef0
        /*09d8*/ 	.word	0x000000ff
        /*09dc*/ 	.word	0x00000238
        /*09e0*/ 	.short	0x0100
        /*09e2*/ 	.byte	0x08
	.zero		1


	//   ....[143]....
        /*09e4*/ 	.word	0x00000f00
        /*09e8*/ 	.word	0x000000ff
        /*09ec*/ 	.word	0x00000478
        /*09f0*/ 	.short	0x0100
        /*09f2*/ 	.byte	0x08
	.zero		1


	//   ....[144]....
        /*09f4*/ 	.word	0x00001030
        /*09f8*/ 	.word	0x000000ff
        /*09fc*/ 	.word	0x00000480
        /*0a00*/ 	.short	0x0100
        /*0a02*/ 	.byte	0x09
	.zero		1


	//   ....[145]....
        /*0a04*/ 	.word	0x00001040
        /*0a08*/ 	.word	0x000000ff
        /*0a0c*/ 	.word	0x00000488
        /*0a10*/ 	.short	0x0100
        /*0a12*/ 	.byte	0x09
	.zero		1


	//   ....[146]....
        /*0a14*/ 	.word	0x00001120
        /*0a18*/ 	.word	0x000000ff
        /*0a1c*/ 	.word	0x00000490
        /*0a20*/ 	.short	0x0100
        /*0a22*/ 	.byte	0x08
	.zero		1


	//   ....[147]....
        /*0a24*/ 	.word	0x00001130
        /*0a28*/ 	.word	0x000000ff
        /*0a2c*/ 	.word	0x00000498
        /*0a30*/ 	.short	0x0100
        /*0a32*/ 	.byte	0x08
	.zero		1


	//   ....[148]....
        /*0a34*/ 	.word	0x00001260
        /*0a38*/ 	.word	0x000000ff
        /*0a3c*/ 	.word	0x000004a0
        /*0a40*/ 	.short	0x0100
        /*0a42*/ 	.byte	0x08
	.zero		1


	//   ....[149]....
        /*0a44*/ 	.word	0x00001270
        /*0a48*/ 	.word	0x000000ff
        /*0a4c*/ 	.word	0x000004b0
        /*0a50*/ 	.short	0x0100
        /*0a52*/ 	.byte	0x08
	.zero		1


	//   ....[150]....
        /*0a54*/ 	.word	0x00001280
        /*0a58*/ 	.word	0x000000ff
        /*0a5c*/ 	.word	0x000004a8
        /*0a60*/ 	.short	0x0100
        /*0a62*/ 	.byte	0x08
	.zero		1


	//   ....[151]....
        /*0a64*/ 	.word	0x00001290
        /*0a68*/ 	.word	0x000000ff
        /*0a6c*/ 	.word	0x000004b8
        /*0a70*/ 	.short	0x0100
        /*0a72*/ 	.byte	0x08
	.zero		1


	//   ....[152]....
        /*0a74*/ 	.word	0x000013b0
        /*0a78*/ 	.word	0x000000ff
        /*0a7c*/ 	.word	0x000004c0
        /*0a80*/ 	.short	0x0100
        /*0a82*/ 	.byte	0x09
	.zero		1


	//   ....[153]....
        /*0a84*/ 	.word	0x000013c0
        /*0a88*/ 	.word	0x000000ff
        /*0a8c*/ 	.word	0x000004e0
        /*0a90*/ 	.short	0x0100
        /*0a92*/ 	.byte	0x09
	.zero		1


	//   ....[154]....
        /*0a94*/ 	.word	0x000013d0
        /*0a98*/ 	.word	0x000000ff
        /*0a9c*/ 	.word	0x000004c8
        /*0aa0*/ 	.short	0x0100
        /*0aa2*/ 	.byte	0x09
	.zero		1


	//   ....[155]....
        /*0aa4*/ 	.word	0x000013e0
        /*0aa8*/ 	.word	0x000000ff
        /*0aac*/ 	.word	0x000004e8
        /*0ab0*/ 	.short	0x0100
        /*0ab2*/ 	.byte	0x09
	.zero		1


	//   ....[156]....
        /*0ab4*/ 	.word	0x000013f0
        /*0ab8*/ 	.word	0x000000ff
        /*0abc*/ 	.word	0x000004d0
        /*0ac0*/ 	.short	0x0100
        /*0ac2*/ 	.byte	0x09
	.zero		1


	//   ....[157]....
        /*0ac4*/ 	.word	0x00001400
        /*0ac8*/ 	.word	0x000000ff
        /*0acc*/ 	.word	0x000004f0
        /*0ad0*/ 	.short	0x0100
        /*0ad2*/ 	.byte	0x09
	.zero		1


	//   ....[158]....
        /*0ad4*/ 	.word	0x00001410
        /*0ad8*/ 	.word	0x000000ff
        /*0adc*/ 	.word	0x000004d8
        /*0ae0*/ 	.short	0x0100
        /*0ae2*/ 	.byte	0x09
	.zero		1


	//   ....[159]....
        /*0ae4*/ 	.word	0x00001420
        /*0ae8*/ 	.word	0x000000ff
        /*0aec*/ 	.word	0x000004f8
        /*0af0*/ 	.short	0x0100
        /*0af2*/ 	.byte	0x09
	.zero		1


	//   ....[160]....
        /*0af4*/ 	.word	0x00001510
        /*0af8*/ 	.word	0x000000ff
        /*0afc*/ 	.word	0x00000500
        /*0b00*/ 	.short	0x0100
        /*0b02*/ 	.byte	0x08
	.zero		1


	//   ....[161]....
        /*0b04*/ 	.word	0x00001520
        /*0b08*/ 	.word	0x000000ff
        /*0b0c*/ 	.word	0x00000510
        /*0b10*/ 	.short	0x0100
        /*0b12*/ 	.byte	0x08
	.zero		1


	//   ....[162]....
        /*0b14*/ 	.word	0x00001530
        /*0b18*/ 	.word	0x000000ff
        /*0b1c*/ 	.word	0x00000508
        /*0b20*/ 	.short	0x0100
        /*0b22*/ 	.byte	0x08
	.zero		1


	//   ....[163]....
        /*0b24*/ 	.word	0x00001540
        /*0b28*/ 	.word	0x000000ff
        /*0b2c*/ 	.word	0x00000518
        /*0b30*/ 	.short	0x0100
        /*0b32*/ 	.byte	0x08
	.zero		1


	//   ....[164]....
        /*0b34*/ 	.word	0x00001630
        /*0b38*/ 	.word	0x000000ff
        /*0b3c*/ 	.word	0x00000520
        /*0b40*/ 	.short	0x0100
        /*0b42*/ 	.byte	0x06
	.zero		1


	//   ....[165]....
        /*0b44*/ 	.word	0x00002040
        /*0b48*/ 	.word	0x00000003
        /*0b4c*/ 	.word	0x00000510
        /*0b50*/ 	.short	0x010a
        /*0b52*/ 	.byte	0xff
	.zero		1


	//   ....[166]....
        /*0b54*/ 	.word	0x00002070
        /*0b58*/ 	.word	0x00000003
        /*0b5c*/ 	.word	0x00000500
        /*0b60*/ 	.short	0x0101
        /*0b62*/ 	.byte	0xff
	.zero		1


	//   ....[167]....
        /*0b64*/ 	.word	0x00002170
        /*0b68*/ 	.word	0x000000ff
        /*0b6c*/ 	.word	0x00000240
        /*0b70*/ 	.short	0x010a
        /*0b72*/ 	.byte	0x08
	.zero		1


	//   ....[168]....
        /*0b74*/ 	.word	0x00002240
        /*0b78*/ 	.word	0x000000ff
        /*0b7c*/ 	.word	0x00000240
        /*0b80*/ 	.short	0x010a
        /*0b82*/ 	.byte	0x21
	.zero		1


	//   ....[169]....
        /*0b84*/ 	.word	0x000023f0
        /*0b88*/ 	.word	0x000000ff
        /*0b8c*/ 	.word	0x00000240
        /*0b90*/ 	.short	0x010a
        /*0b92*/ 	.byte	0x08
	.zero		1


	//   ....[170]....
        /*0b94*/ 	.word	0x000024f0
        /*0b98*/ 	.word	0x000000ff
        /*0b9c*/ 	.word	0x00000498
        /*0ba0*/ 	.short	0x0101
        /*0ba2*/ 	.byte	0x04
	.zero		1


	//   ....[171]....
        /*0ba4*/ 	.word	0x00002510
        /*0ba8*/ 	.word	0x000000ff
        /*0bac*/ 	.word	0x00000240
        /*0bb0*/ 	.short	0x010a
        /*0bb2*/ 	.byte	0x08
	.zero		1


	//   ....[172]....
        /*0bb4*/ 	.word	0x00002590
        /*0bb8*/ 	.word	0x000000ff
        /*0bbc*/ 	.word	0x00000240
        /*0bc0*/ 	.short	0x010a
        /*0bc2*/ 	.byte	0x11
	.zero		1


	//   ....[173]....
        /*0bc4*/ 	.word	0x00002720
        /*0bc8*/ 	.word	0x000000ff
        /*0bcc*/ 	.word	0x00000240
        /*0bd0*/ 	.short	0x010a
        /*0bd2*/ 	.byte	0x08
	.zero		1


	//   ....[174]....
        /*0bd4*/ 	.word	0x00002870
        /*0bd8*/ 	.word	0x00000002
        /*0bdc*/ 	.word	0x000004a0
        /*0be0*/ 	.short	0x010a
        /*0be2*/ 	.byte	0xff
	.zero		1


	//   ....[175]....
        /*0be4*/ 	.word	0x00002930
        /*0be8*/ 	.word	0x00000002
        /*0bec*/ 	.word	0x00000000
        /*0bf0*/ 	.short	0x0101
        /*0bf2*/ 	.byte	0xff
	.zero		1


	//   ....[176]....
        /*0bf4*/ 	.word	0x00002e90
        /*0bf8*/ 	.word	0x000000ff
        /*0bfc*/ 	.word	0x00000000
        /*0c00*/ 	.short	0x010a
        /*0c02*/ 	.byte	0x05
	.zero		1


	//   ....[177]....
        /*0c04*/ 	.word	0x00002f20
        /*0c08*/ 	.word	0x000000ff
        /*0c0c*/ 	.word	0x00000000
        /*0c10*/ 	.short	0x010a
        /*0c12*/ 	.byte	0x05
	.zero		1


	//   ....[178]....
        /*0c14*/ 	.word	0x00002fb0
        /*0c18*/ 	.word	0x000000ff
        /*0c1c*/ 	.word	0x00000000
        /*0c20*/ 	.short	0x010a
        /*0c22*/ 	.byte	0x05
	.zero		1


	//   ....[179]....
        /*0c24*/ 	.word	0x00003040
        /*0c28*/ 	.word	0x000000ff
        /*0c2c*/ 	.word	0x00000000
        /*0c30*/ 	.short	0x010a
        /*0c32*/ 	.byte	0x05
	.zero		1


	//   ....[180]....
        /*0c34*/ 	.word	0x000030d0
        /*0c38*/ 	.word	0x000000ff
        /*0c3c*/ 	.word	0x00000000
        /*0c40*/ 	.short	0x010a
        /*0c42*/ 	.byte	0x05
	.zero		1


	//   ....[181]....
        /*0c44*/ 	.word	0x00003160
        /*0c48*/ 	.word	0x000000ff
        /*0c4c*/ 	.word	0x00000000
        /*0c50*/ 	.short	0x010a
        /*0c52*/ 	.byte	0x05
	.zero		1


	//   ....[182]....
        /*0c54*/ 	.word	0x000031f0
        /*0c58*/ 	.word	0x000000ff
        /*0c5c*/ 	.word	0x00000000
        /*0c60*/ 	.short	0x010a
        /*0c62*/ 	.byte	0x05
	.zero		1


	//   ....[183]....
        /*0c64*/ 	.word	0x00003280
        /*0c68*/ 	.word	0x000000ff
        /*0c6c*/ 	.word	0x00000000
        /*0c70*/ 	.short	0x010a
        /*0c72*/ 	.byte	0x05
	.zero		1


	//   ....[184]....
        /*0c74*/ 	.word	0x00003310
        /*0c78*/ 	.word	0x000000ff
        /*0c7c*/ 	.word	0x00000000
        /*0c80*/ 	.short	0x010a
        /*0c82*/ 	.byte	0x05
	.zero		1


	//   ....[185]....
        /*0c84*/ 	.word	0x000033a0
        /*0c88*/ 	.word	0x000000ff
        /*0c8c*/ 	.word	0x00000000
        /*0c90*/ 	.short	0x010a
        /*0c92*/ 	.byte	0x05
	.zero		1


	//   ....[186]....
        /*0c94*/ 	.word	0x00003430
        /*0c98*/ 	.word	0x000000ff
        /*0c9c*/ 	.word	0x00000000
        /*0ca0*/ 	.short	0x010a
        /*0ca2*/ 	.byte	0x05
	.zero		1


	//   ....[187]....
        /*0ca4*/ 	.word	0x000034c0
        /*0ca8*/ 	.word	0x000000ff
        /*0cac*/ 	.word	0x00000000
        /*0cb0*/ 	.short	0x010a
        /*0cb2*/ 	.byte	0x05
	.zero		1


	//   ....[188]....
        /*0cb4*/ 	.word	0x00003550
        /*0cb8*/ 	.word	0x000000ff
        /*0cbc*/ 	.word	0x00000000
        /*0cc0*/ 	.short	0x010a
        /*0cc2*/ 	.byte	0x05
	.zero		1


	//   ....[189]....
        /*0cc4*/ 	.word	0x000035e0
        /*0cc8*/ 	.word	0x000000ff
        /*0ccc*/ 	.word	0x00000000
        /*0cd0*/ 	.short	0x010a
        /*0cd2*/ 	.byte	0x05
	.zero		1


	//   ....[190]....
        /*0cd4*/ 	.word	0x00003670
        /*0cd8*/ 	.word	0x000000ff
        /*0cdc*/ 	.word	0x00000000
        /*0ce0*/ 	.short	0x010a
        /*0ce2*/ 	.byte	0x05
	.zero		1


	//   ....[191]....
        /*0ce4*/ 	.word	0x00003700
        /*0ce8*/ 	.word	0x000000ff
        /*0cec*/ 	.word	0x00000000
        /*0cf0*/ 	.short	0x010a
        /*0cf2*/ 	.byte	0x05
	.zero		1


	//   ....[192]....
        /*0cf4*/ 	.word	0x00003790
        /*0cf8*/ 	.word	0x000000ff
        /*0cfc*/ 	.word	0x00000000
        /*0d00*/ 	.short	0x010a
        /*0d02*/ 	.byte	0x05
	.zero		1


	//   ....[193]....
        /*0d04*/ 	.word	0x00003820
        /*0d08*/ 	.word	0x000000ff
        /*0d0c*/ 	.word	0x00000000
        /*0d10*/ 	.short	0x010a
        /*0d12*/ 	.byte	0x05
	.zero		1


	//   ....[194]....
        /*0d14*/ 	.word	0x000038b0
        /*0d18*/ 	.word	0x000000ff
        /*0d1c*/ 	.word	0x00000000
        /*0d20*/ 	.short	0x010a
        /*0d22*/ 	.byte	0x05
	.zero		1


	//   ....[195]....
        /*0d24*/ 	.word	0x00003940
        /*0d28*/ 	.word	0x000000ff
        /*0d2c*/ 	.word	0x00000000
        /*0d30*/ 	.short	0x010a
        /*0d32*/ 	.byte	0x05
	.zero		1


	//   ....[196]....
        /*0d34*/ 	.word	0x000039d0
        /*0d38*/ 	.word	0x000000ff
        /*0d3c*/ 	.word	0x00000000
        /*0d40*/ 	.short	0x010a
        /*0d42*/ 	.byte	0x05
	.zero		1


	//   ....[197]....
        /*0d44*/ 	.word	0x00003a60
        /*0d48*/ 	.word	0x000000ff
        /*0d4c*/ 	.word	0x00000000
        /*0d50*/ 	.short	0x010a
        /*0d52*/ 	.byte	0x05
	.zero		1


	//   ....[198]....
        /*0d54*/ 	.word	0x00003af0
        /*0d58*/ 	.word	0x000000ff
        /*0d5c*/ 	.word	0x00000000
        /*0d60*/ 	.short	0x010a
        /*0d62*/ 	.byte	0x05
	.zero		1


	//   ....[199]....
        /*0d64*/ 	.word	0x00003b80
        /*0d68*/ 	.word	0x000000ff
        /*0d6c*/ 	.word	0x00000000
        /*0d70*/ 	.short	0x010a
        /*0d72*/ 	.byte	0x05
	.zero		1


	//   ....[200]....
        /*0d74*/ 	.word	0x00003c10
        /*0d78*/ 	.word	0x000000ff
        /*0d7c*/ 	.word	0x00000000
        /*0d80*/ 	.short	0x010a
        /*0d82*/ 	.byte	0x05
	.zero		1


	//   ....[201]....
        /*0d84*/ 	.word	0x00003ca0
        /*0d88*/ 	.word	0x000000ff
        /*0d8c*/ 	.word	0x00000000
        /*0d90*/ 	.short	0x010a
        /*0d92*/ 	.byte	0x05
	.zero		1


	//   ....[202]....
        /*0d94*/ 	.word	0x00003d30
        /*0d98*/ 	.word	0x000000ff
        /*0d9c*/ 	.word	0x00000000
        /*0da0*/ 	.short	0x010a
        /*0da2*/ 	.byte	0x05
	.zero		1


	//   ....[203]....
        /*0da4*/ 	.word	0x00003dc0
        /*0da8*/ 	.word	0x000000ff
        /*0dac*/ 	.word	0x00000000
        /*0db0*/ 	.short	0x010a
        /*0db2*/ 	.byte	0x05
	.zero		1


	//   ....[204]....
        /*0db4*/ 	.word	0x00003e50
        /*0db8*/ 	.word	0x000000ff
        /*0dbc*/ 	.word	0x00000000
        /*0dc0*/ 	.short	0x010a
        /*0dc2*/ 	.byte	0x05
	.zero		1


	//   ....[205]....
        /*0dc4*/ 	.word	0x00003ee0
        /*0dc8*/ 	.word	0x000000ff
        /*0dcc*/ 	.word	0x00000000
        /*0dd0*/ 	.short	0x010a
        /*0dd2*/ 	.byte	0x05
	.zero		1


	//   ....[206]....
        /*0dd4*/ 	.word	0x00003f70
        /*0dd8*/ 	.word	0x000000ff
        /*0ddc*/ 	.word	0x00000000
        /*0de0*/ 	.short	0x010a
        /*0de2*/ 	.byte	0x05
	.zero		1


	//   ....[207]....
        /*0de4*/ 	.word	0x00004000
        /*0de8*/ 	.word	0x000000ff
        /*0dec*/ 	.word	0x00000000
        /*0df0*/ 	.short	0x010a
        /*0df2*/ 	.byte	0x05
	.zero		1


	//   ....[208]....
        /*0df4*/ 	.word	0x00004090
        /*0df8*/ 	.word	0x000000ff
        /*0dfc*/ 	.word	0x00000000
        /*0e00*/ 	.short	0x010a
        /*0e02*/ 	.byte	0x05
	.zero		1


	//   ....[209]....
        /*0e04*/ 	.word	0x00004120
        /*0e08*/ 	.word	0x000000ff
        /*0e0c*/ 	.word	0x00000000
        /*0e10*/ 	.short	0x010a
        /*0e12*/ 	.byte	0x05
	.zero		1


	//   ....[210]....
        /*0e14*/ 	.word	0x000041b0
        /*0e18*/ 	.word	0x000000ff
        /*0e1c*/ 	.word	0x00000000
        /*0e20*/ 	.short	0x010a
        /*0e22*/ 	.byte	0x05
	.zero		1


	//   ....[211]....
        /*0e24*/ 	.word	0x00004240
        /*0e28*/ 	.word	0x000000ff
        /*0e2c*/ 	.word	0x00000000
        /*0e30*/ 	.short	0x010a
        /*0e32*/ 	.byte	0x05
	.zero		1


	//   ....[212]....
        /*0e34*/ 	.word	0x000042d0
        /*0e38*/ 	.word	0x000000ff
        /*0e3c*/ 	.word	0x00000000
        /*0e40*/ 	.short	0x010a
        /*0e42*/ 	.byte	0x05
	.zero		1


	//   ....[213]....
        /*0e44*/ 	.word	0x00004360
        /*0e48*/ 	.word	0x000000ff
        /*0e4c*/ 	.word	0x00000000
        /*0e50*/ 	.short	0x010a
        /*0e52*/ 	.byte	0x05
	.zero		1


	//   ....[214]....
        /*0e54*/ 	.word	0x000043f0
        /*0e58*/ 	.word	0x000000ff
        /*0e5c*/ 	.word	0x00000000
        /*0e60*/ 	.short	0x010a
        /*0e62*/ 	.byte	0x05
	.zero		1


	//   ....[215]....
        /*0e64*/ 	.word	0x00004480
        /*0e68*/ 	.word	0x000000ff
        /*0e6c*/ 	.word	0x00000000
        /*0e70*/ 	.short	0x010a
        /*0e72*/ 	.byte	0x05
	.zero		1


	//   ....[216]....
        /*0e74*/ 	.word	0x00004510
        /*0e78*/ 	.word	0x000000ff
        /*0e7c*/ 	.word	0x00000000
        /*0e80*/ 	.short	0x010a
        /*0e82*/ 	.byte	0x05
	.zero		1


	//   ....[217]....
        /*0e84*/ 	.word	0x000045a0
        /*0e88*/ 	.word	0x000000ff
        /*0e8c*/ 	.word	0x00000000
        /*0e90*/ 	.short	0x010a
        /*0e92*/ 	.byte	0x05
	.zero		1


	//   ....[218]....
        /*0e94*/ 	.word	0x00004630
        /*0e98*/ 	.word	0x000000ff
        /*0e9c*/ 	.word	0x00000000
        /*0ea0*/ 	.short	0x010a
        /*0ea2*/ 	.byte	0x05
	.zero		1


	//   ....[219]....
        /*0ea4*/ 	.word	0x000046c0
        /*0ea8*/ 	.word	0x000000ff
        /*0eac*/ 	.word	0x00000000
        /*0eb0*/ 	.short	0x010a
        /*0eb2*/ 	.byte	0x05
	.zero		1


	//   ....[220]....
        /*0eb4*/ 	.word	0x00004750
        /*0eb8*/ 	.word	0x000000ff
        /*0ebc*/ 	.word	0x00000000
        /*0ec0*/ 	.short	0x010a
        /*0ec2*/ 	.byte	0x05
	.zero		1


	//   ....[221]....
        /*0ec4*/ 	.word	0x000047e0
        /*0ec8*/ 	.word	0x000000ff
        /*0ecc*/ 	.word	0x00000000
        /*0ed0*/ 	.short	0x010a
        /*0ed2*/ 	.byte	0x05
	.zero		1


	//   ....[222]....
        /*0ed4*/ 	.word	0x00004870
        /*0ed8*/ 	.word	0x000000ff
        /*0edc*/ 	.word	0x00000000
        /*0ee0*/ 	.short	0x010a
        /*0ee2*/ 	.byte	0x05
	.zero		1


	//   ....[223]....
        /*0ee4*/ 	.word	0x00004900
        /*0ee8*/ 	.word	0x000000ff
        /*0eec*/ 	.word	0x00000000
        /*0ef0*/ 	.short	0x010a
        /*0ef2*/ 	.byte	0x05
	.zero		1


	//   ....[224]....
        /*0ef4*/ 	.word	0x00004990
        /*0ef8*/ 	.word	0x000000ff
        /*0efc*/ 	.word	0x00000000
        /*0f00*/ 	.short	0x010a
        /*0f02*/ 	.byte	0x05
	.zero		1


	//   ....[225]....
        /*0f04*/ 	.word	0x00004a20
        /*0f08*/ 	.word	0x000000ff
        /*0f0c*/ 	.word	0x00000000
        /*0f10*/ 	.short	0x010a
        /*0f12*/ 	.byte	0x05
	.zero		1


	//   ....[226]....
        /*0f14*/ 	.word	0x00004ab0
        /*0f18*/ 	.word	0x000000ff
        /*0f1c*/ 	.word	0x00000000
        /*0f20*/ 	.short	0x010a
        /*0f22*/ 	.byte	0x05
	.zero		1


	//   ....[227]....
        /*0f24*/ 	.word	0x00004b40
        /*0f28*/ 	.word	0x000000ff
        /*0f2c*/ 	.word	0x00000000
        /*0f30*/ 	.short	0x010a
        /*0f32*/ 	.byte	0x05
	.zero		1


	//   ....[228]....
        /*0f34*/ 	.word	0x00004bd0
        /*0f38*/ 	.word	0x000000ff
        /*0f3c*/ 	.word	0x00000000
        /*0f40*/ 	.short	0x010a
        /*0f42*/ 	.byte	0x05
	.zero		1


	//   ....[229]....
        /*0f44*/ 	.word	0x00004c60
        /*0f48*/ 	.word	0x000000ff
        /*0f4c*/ 	.word	0x00000000
        /*0f50*/ 	.short	0x010a
        /*0f52*/ 	.byte	0x05
	.zero		1


	//   ....[230]....
        /*0f54*/ 	.word	0x00004cf0
        /*0f58*/ 	.word	0x000000ff
        /*0f5c*/ 	.word	0x00000000
        /*0f60*/ 	.short	0x010a
        /*0f62*/ 	.byte	0x05
	.zero		1


	//   ....[231]....
        /*0f64*/ 	.word	0x00004d80
        /*0f68*/ 	.word	0x000000ff
        /*0f6c*/ 	.word	0x00000000
        /*0f70*/ 	.short	0x010a
        /*0f72*/ 	.byte	0x05
	.zero		1


	//   ....[232]....
        /*0f74*/ 	.word	0x00004e10
        /*0f78*/ 	.word	0x000000ff
        /*0f7c*/ 	.word	0x00000000
        /*0f80*/ 	.short	0x010a
        /*0f82*/ 	.byte	0x05
	.zero		1


	//   ....[233]....
        /*0f84*/ 	.word	0x00004ea0
        /*0f88*/ 	.word	0x000000ff
        /*0f8c*/ 	.word	0x00000000
        /*0f90*/ 	.short	0x010a
        /*0f92*/ 	.byte	0x05
	.zero		1


	//   ....[234]....
        /*0f94*/ 	.word	0x00004f30
        /*0f98*/ 	.word	0x000000ff
        /*0f9c*/ 	.word	0x00000000
        /*0fa0*/ 	.short	0x010a
        /*0fa2*/ 	.byte	0x05
	.zero		1


	//   ....[235]....
        /*0fa4*/ 	.word	0x00004fc0
        /*0fa8*/ 	.word	0x000000ff
        /*0fac*/ 	.word	0x00000000
        /*0fb0*/ 	.short	0x010a
        /*0fb2*/ 	.byte	0x05
	.zero		1


	//   ....[236]....
        /*0fb4*/ 	.word	0x00005050
        /*0fb8*/ 	.word	0x000000ff
        /*0fbc*/ 	.word	0x00000000
        /*0fc0*/ 	.short	0x010a
        /*0fc2*/ 	.byte	0x05
	.zero		1


	//   ....[237]....
        /*0fc4*/ 	.word	0x000050e0
        /*0fc8*/ 	.word	0x000000ff
        /*0fcc*/ 	.word	0x00000000
        /*0fd0*/ 	.short	0x010a
        /*0fd2*/ 	.byte	0x05
	.zero		1


	//   ....[238]....
        /*0fd4*/ 	.word	0x00005170
        /*0fd8*/ 	.word	0x000000ff
        /*0fdc*/ 	.word	0x00000000
        /*0fe0*/ 	.short	0x010a
        /*0fe2*/ 	.byte	0x05
	.zero		1


	//   ....[239]....
        /*0fe4*/ 	.word	0x00005200
        /*0fe8*/ 	.word	0x000000ff
        /*0fec*/ 	.word	0x00000000
        /*0ff0*/ 	.short	0x010a
        /*0ff2*/ 	.byte	0x05
	.zero		1


	//   ....[240]....
        /*0ff4*/ 	.word	0x00005290
        /*0ff8*/ 	.word	0x000000ff
        /*0ffc*/ 	.word	0x00000000
        /*1000*/ 	.short	0x010a
        /*1002*/ 	.byte	0x05
	.zero		1


	//   ....[241]....
        /*1004*/ 	.word	0x00005320
        /*1008*/ 	.word	0x000000ff
        /*100c*/ 	.word	0x00000000
        /*1010*/ 	.short	0x010a
        /*1012*/ 	.byte	0x05
	.zero		1


	//   ....[242]....
        /*1014*/ 	.word	0x000053b0
        /*1018*/ 	.word	0x000000ff
        /*101c*/ 	.word	0x00000000
        /*1020*/ 	.short	0x010a
        /*1022*/ 	.byte	0x05
	.zero		1


	//   ....[243]....
        /*1024*/ 	.word	0x00005440
        /*1028*/ 	.word	0x000000ff
        /*102c*/ 	.word	0x00000000
        /*1030*/ 	.short	0x010a
        /*1032*/ 	.byte	0x05
	.zero		1


	//   ....[244]....
        /*1034*/ 	.word	0x000054d0
        /*1038*/ 	.word	0x000000ff
        /*103c*/ 	.word	0x00000000
        /*1040*/ 	.short	0x010a
        /*1042*/ 	.byte	0x05
	.zero		1


	//   ....[245]....
        /*1044*/ 	.word	0x00005560
        /*1048*/ 	.word	0x000000ff
        /*104c*/ 	.word	0x00000000
        /*1050*/ 	.short	0x010a
        /*1052*/ 	.byte	0x05
	.zero		1


	//   ....[246]....
        /*1054*/ 	.word	0x000055f0
        /*1058*/ 	.word	0x000000ff
        /*105c*/ 	.word	0x00000000
        /*1060*/ 	.short	0x010a
        /*1062*/ 	.byte	0x05
	.zero		1


	//   ....[247]....
        /*1064*/ 	.word	0x00005690
        /*1068*/ 	.word	0x00000000
        /*106c*/ 	.word	0x00000000
        /*1070*/ 	.short	0x010a
        /*1072*/ 	.byte	0xff
	.zero		1


	//   ....[248]....
        /*1074*/ 	.word	0x000057c0
        /*1078*/ 	.word	0x00000000
        /*107c*/ 	.word	0x00000500
        /*1080*/ 	.short	0x010a
        /*1082*/ 	.byte	0xff
	.zero		1


	//   ....[249]....
        /*1084*/ 	.word	0x00005830
        /*1088*/ 	.word	0x00000004
        /*108c*/ 	.word	0x00000000
        /*1090*/ 	.short	0x0101
        /*1092*/ 	.byte	0xff
	.zero		1


	//   ....[250]....
        /*1094*/ 	.word	0x00005850
        /*1098*/ 	.word	0x000000ff
        /*109c*/ 	.word	0x000004b0
        /*10a0*/ 	.short	0x010a
        /*10a2*/ 	.byte	0x05
	.zero		1


	//   ....[251]....
        /*10a4*/ 	.word	0x00005970
        /*10a8*/ 	.word	0x00000000
        /*10ac*/ 	.word	0x000004a0
        /*10b0*/ 	.short	0x010a
        /*10b2*/ 	.byte	0xff
	.zero		1


	//   ....[252]....
        /*10b4*/ 	.word	0x00005a70
        /*10b8*/ 	.word	0x00000000
        /*10bc*/ 	.word	0x00000000
        /*10c0*/ 	.short	0x0101
        /*10c2*/ 	.byte	0xff
	.zero		1


	//   ....[253]....
        /*10c4*/ 	.word	0x00005b00
        /*10c8*/ 	.word	0x000000ff
        /*10cc*/ 	.word	0x000004b0
        /*10d0*/ 	.short	0x0106
        /*10d2*/ 	.byte	0x05
	.zero		1


	//   ....[254]....
        /*10d4*/ 	.word	0x00005b20
        /*10d8*/ 	.word	0x000000ff
        /*10dc*/ 	.word	0x000004b0
        /*10e0*/ 	.short	0x010a
        /*10e2*/ 	.byte	0x05
	.zero		1


	//   ....[255]....
        /*10e4*/ 	.word	0x00005bb0
        /*10e8*/ 	.word	0x000000ff
        /*10ec*/ 	.word	0x000004b0
        /*10f0*/ 	.short	0x0106
        /*10f2*/ 	.byte	0x04
	.zero		1


	//   ....[0]....
        /*10f4*/ 	.word	0x00005bf0
        /*10f8*/ 	.word	0x00000000
        /*10fc*/ 	.word	0x000004b0
        /*1100*/ 	.short	0x010a
        /*1102*/ 	.byte	0xff
	.zero		1


	//   ....[1]....
        /*1104*/ 	.word	0x00005e30
        /*1108*/ 	.word	0x000000ff
        /*110c*/ 	.word	0x00000008
        /*1110*/ 	.short	0x010a
        /*1112*/ 	.byte	0x06
	.zero		1


	//   ....[2]....
        /*1114*/ 	.word	0x00005e50
        /*1118*/ 	.word	0x000000ff
        /*111c*/ 	.word	0x00000008
        /*1120*/ 	.short	0x010a
        /*1122*/ 	.byte	0x06
	.zero		1


	//   ....[3]....
        /*1124*/ 	.word	0x00005fe0
        /*1128*/ 	.word	0x000000ff
        /*112c*/ 	.word	0x00000008
        /*1130*/ 	.short	0x010a
        /*1132*/ 	.byte	0x06
	.zero		1


	//   ....[4]....
        /*1134*/ 	.word	0x00006000
        /*1138*/ 	.word	0x000000ff
        /*113c*/ 	.word	0x00000008
        /*1140*/ 	.short	0x010a
        /*1142*/ 	.byte	0x06
	.zero		1


	//   ....[5]....
        /*1144*/ 	.word	0x000060c0
        /*1148*/ 	.word	0x000000ff
        /*114c*/ 	.word	0x00000000
        /*1150*/ 	.short	0x0101
        /*1152*/ 	.byte	0x07
	.zero		1


	//   ....[6]....
        /*1154*/ 	.word	0x000063a0
        /*1158*/ 	.word	0x00000000
        /*115c*/ 	.word	0x000004a0
        /*1160*/ 	.short	0x010a
        /*1162*/ 	.byte	0xff
	.zero		1


	//   ....[7]....
        /*1164*/ 	.word	0x00006460
        /*1168*/ 	.word	0x00000000
        /*116c*/ 	.word	0x00000000
        /*1170*/ 	.short	0x0101
        /*1172*/ 	.byte	0xff
	.zero		1


	//   ....[8]....
        /*1174*/ 	.word	0x00006510
        /*1178*/ 	.word	0x000000ff
        /*117c*/ 	.word	0x00000000
        /*1180*/ 	.short	0x010a
        /*1182*/ 	.byte	0x06
	.zero		1


	//   ....[9]....
        /*1184*/ 	.word	0x00006520
        /*1188*/ 	.word	0x000000ff
        /*118c*/ 	.word	0x000004e0
        /*1190*/ 	.short	0x010a
        /*1192*/ 	.byte	0x0b
	.zero		1


	//   ....[10]....
        /*1194*/ 	.word	0x000065e0
        /*1198*/ 	.word	0x000000ff
        /*119c*/ 	.word	0x00000000
        /*11a0*/ 	.short	0x010a
        /*11a2*/ 	.byte	0x09
	.zero		1


	//   ....[11]....
        /*11a4*/ 	.word	0x00006720
        /*11a8*/ 	.word	0x000000ff
        /*11ac*/ 	.word	0x00000000
        /*11b0*/ 	.short	0x010a
        /*11b2*/ 	.byte	0x06
	.zero		1


	//   ....[12]....
        /*11b4*/ 	.word	0x00006920
        /*11b8*/ 	.word	0x000000ff
        /*11bc*/ 	.word	0x00000000
        /*11c0*/ 	.short	0x010a
        /*11c2*/ 	.byte	0x07
	.zero		1


	//   ....[13]....
        /*11c4*/ 	.word	0x000069b0
        /*11c8*/ 	.word	0x000000ff
        /*11cc*/ 	.word	0x00000000
        /*11d0*/ 	.short	0x010a
        /*11d2*/ 	.byte	0x07
	.zero		1


	//   ....[14]....
        /*11d4*/ 	.word	0x00006a40
        /*11d8*/ 	.word	0x000000ff
        /*11dc*/ 	.word	0x00000000
        /*11e0*/ 	.short	0x010a
        /*11e2*/ 	.byte	0x07
	.zero		1


	//   ....[15]....
        /*11e4*/ 	.word	0x00006ae0
        /*11e8*/ 	.word	0x00000000
        /*11ec*/ 	.word	0x00000000
        /*11f0*/ 	.short	0x010a
        /*11f2*/ 	.byte	0xff
	.zero		1


	//   ....[16]....
        /*11f4*/ 	.word	0x00006b20
        /*11f8*/ 	.word	0x00000000
        /*11fc*/ 	.word	0x00000000
        /*1200*/ 	.short	0x010a
        /*1202*/ 	.byte	0xff
	.zero		1


	//   ....[17]....
        /*1204*/ 	.word	0x00006b90
        /*1208*/ 	.word	0x000000ff
        /*120c*/ 	.word	0x00000000
        /*1210*/ 	.short	0x0101
        /*1212*/ 	.byte	0x05
	.zero		1


	//   ....[18]....
        /*1214*/ 	.word	0x00006bd0
        /*1218*/ 	.word	0x000000ff
        /*121c*/ 	.word	0x00000520
        /*1220*/ 	.short	0x010a
        /*1222*/ 	.byte	0x08
	.zero		1


	//   ....[19]....
        /*1224*/ 	.word	0x00006c20
        /*1228*/ 	.word	0x000000ff
        /*122c*/ 	.word	0x00000000
        /*1230*/ 	.short	0x0101
        /*1232*/ 	.byte	0x05
	.zero		1


	//   ....[20]....
        /*1234*/ 	.word	0x00007030
        /*1238*/ 	.word	0x00000000
        /*123c*/ 	.word	0x000004a0
        /*1240*/ 	.short	0x010a
        /*1242*/ 	.byte	0xff
	.zero		1


	//   ....[21]....
        /*1244*/ 	.word	0x00007120
        /*1248*/ 	.word	0x00000000
        /*124c*/ 	.word	0x00000000
        /*1250*/ 	.short	0x0101
        /*1252*/ 	.byte	0xff
	.zero		1


	//   ....[22]....
        /*1254*/ 	.word	0x00007440
        /*1258*/ 	.word	0x000000ff
        /*125c*/ 	.word	0x00000498
        /*1260*/ 	.short	0x010a
        /*1262*/ 	.byte	0x06
	.zero		1


	//   ....[23]....
        /*1264*/ 	.word	0x000075c0
        /*1268*/ 	.word	0x000000ff
        /*126c*/ 	.word	0x00000488
        /*1270*/ 	.short	0x010a
        /*1272*/ 	.byte	0x06
	.zero		1


	//   ....[24]....
        /*1274*/ 	.word	0x000078f0
        /*1278*/ 	.word	0x000000ff
        /*127c*/ 	.word	0x00000480
        /*1280*/ 	.short	0x010b
        /*1282*/ 	.byte	0x06
	.zero		1


	//   ....[25]....
        /*1284*/ 	.word	0x00007910
        /*1288*/ 	.word	0x000000ff
        /*128c*/ 	.word	0x00000000
        /*1290*/ 	.short	0x0101
        /*1292*/ 	.byte	0x25
	.zero		1


	//   ....[26]....
        /*1294*/ 	.word	0x00007950
        /*1298*/ 	.word	0x00000000
        /*129c*/ 	.word	0x00000488
        /*12a0*/ 	.short	0x010a
        /*12a2*/ 	.byte	0xff
	.zero		1


	//   ....[27]....
        /*12a4*/ 	.word	0x00007cc0
        /*12a8*/ 	.word	0x00000000
        /*12ac*/ 	.word	0x000004a0
        /*12b0*/ 	.short	0x010a
        /*12b2*/ 	.byte	0xff
	.zero		1


	//   ....[28]....
        /*12b4*/ 	.word	0x00007dd0
        /*12b8*/ 	.word	0x00000000
        /*12bc*/ 	.word	0x00000000
        /*12c0*/ 	.short	0x0101
        /*12c2*/ 	.byte	0xff
	.zero		1


	//   ....[29]....
        /*12c4*/ 	.word	0x00008740
        /*12c8*/ 	.word	0x000000ff
        /*12cc*/ 	.word	0x00000480
        /*12d0*/ 	.short	0x010a
        /*12d2*/ 	.byte	0x2b
	.zero		1


	//   ....[30]....
        /*12d4*/ 	.word	0x00008750
        /*12d8*/ 	.word	0x00000071
        /*12dc*/ 	.word	0x000004c0
        /*12e0*/ 	.short	0x010a
        /*12e2*/ 	.byte	0xff
	.zero		1


	//   ....[31]....
        /*12e4*/ 	.word	0x000088a0
        /*12e8*/ 	.word	0x000000ff
        /*12ec*/ 	.word	0x00000480
        /*12f0*/ 	.short	0x010a
        /*12f2*/ 	.byte	0x2b
	.zero		1


	//   ....[32]....
        /*12f4*/ 	.word	0x00008980
        /*12f8*/ 	.word	0x000000ff
        /*12fc*/ 	.word	0x00000000
        /*1300*/ 	.short	0x0101
        /*1302*/ 	.byte	0x04
	.zero		1


	//   ....[33]....
        /*1304*/ 	.word	0x000089e0
        /*1308*/ 	.word	0x00000071
        /*130c*/ 	.word	0x000004c0
        /*1310*/ 	.short	0x010a
        /*1312*/ 	.byte	0xff
	.zero		1


	//   ....[34]....
        /*1314*/ 	.word	0x00008c80
        /*1318*/ 	.word	0x00000071
        /*131c*/ 	.word	0x00000000
        /*1320*/ 	.short	0x0101
        /*1322*/ 	.byte	0xff
	.zero		1


	//   ....[35]....
        /*1324*/ 	.word	0x00009620
        /*1328*/ 	.word	0x00000003
        /*132c*/ 	.word	0x00000510
        /*1330*/ 	.short	0x010a
        /*1332*/ 	.byte	0xff
	.zero		1


	//   ....[36]....
        /*1334*/ 	.word	0x00009680
        /*1338*/ 	.word	0x00000002
        /*133c*/ 	.word	0x00000240
        /*1340*/ 	.short	0x010a
        /*1342*/ 	.byte	0xff
	.zero		1


	//   ....[37]....
        /*1344*/ 	.word	0x000096e0
        /*1348*/ 	.word	0x00000002
        /*134c*/ 	.word	0x00000240
        /*1350*/ 	.short	0x010a
        /*1352*/ 	.byte	0xff
	.zero		1


	//   ....[38]....
        /*1354*/ 	.word	0x00009730
        /*1358*/ 	.word	0x00000002
        /*135c*/ 	.word	0x000004a0
        /*1360*/ 	.short	0x010a
        /*1362*/ 	.byte	0xff
	.zero		1


	//   ....[39]....
        /*1364*/ 	.word	0x00009790
        /*1368*/ 	.word	0x00000000
        /*136c*/ 	.word	0x00000000
        /*1370*/ 	.short	0x010a
        /*1372*/ 	.byte	0xff
	.zero		1


	//   ....[40]....
        /*1374*/ 	.word	0x000097f0
        /*1378*/ 	.word	0x00000000
        /*137c*/ 	.word	0x00000000
        /*1380*/ 	.short	0x010a
        /*1382*/ 	.byte	0xff
	.zero		1


	//   ....[41]....
        /*1384*/ 	.word	0x00009850
        /*1388*/ 	.word	0x00000000
        /*138c*/ 	.word	0x00000000
        /*1390*/ 	.short	0x010a
        /*1392*/ 	.byte	0xff
	.zero		1


	//   ....[42]....
        /*1394*/ 	.word	0x000098b0
        /*1398*/ 	.word	0x00000000
        /*139c*/ 	.word	0x00000000
        /*13a0*/ 	.short	0x010a
        /*13a2*/ 	.byte	0xff
	.zero		1


	//   ....[43]....
        /*13a4*/ 	.word	0x00009910
        /*13a8*/ 	.word	0x00000000
        /*13ac*/ 	.word	0x00000000
        /*13b0*/ 	.short	0x010a
        /*13b2*/ 	.byte	0xff
	.zero		1


	//   ....[44]....
        /*13b4*/ 	.word	0x00009970
        /*13b8*/ 	.word	0x00000000
        /*13bc*/ 	.word	0x00000000
        /*13c0*/ 	.short	0x010a
        /*13c2*/ 	.byte	0xff
	.zero		1


	//   ....[45]....
        /*13c4*/ 	.word	0x000099d0
        /*13c8*/ 	.word	0x00000000
        /*13cc*/ 	.word	0x00000000
        /*13d0*/ 	.short	0x010a
        /*13d2*/ 	.byte	0xff
	.zero		1


	//   ....[46]....
        /*13d4*/ 	.word	0x00009a30
        /*13d8*/ 	.word	0x00000000
        /*13dc*/ 	.word	0x00000000
        /*13e0*/ 	.short	0x010a
        /*13e2*/ 	.byte	0xff
	.zero		1


	//   ....[47]....
        /*13e4*/ 	.word	0x00009a90
        /*13e8*/ 	.word	0x00000000
        /*13ec*/ 	.word	0x00000000
        /*13f0*/ 	.short	0x010a
        /*13f2*/ 	.byte	0xff
	.zero		1


	//   ....[48]....
        /*13f4*/ 	.word	0x00009af0
        /*13f8*/ 	.word	0x00000000
        /*13fc*/ 	.word	0x00000000
        /*1400*/ 	.short	0x010a
        /*1402*/ 	.byte	0xff
	.zero		1


	//   ....[49]....
        /*1404*/ 	.word	0x00009b50
        /*1408*/ 	.word	0x00000000
        /*140c*/ 	.word	0x00000000
        /*1410*/ 	.short	0x010a
        /*1412*/ 	.byte	0xff
	.zero		1


	//   ....[50]....
        /*1414*/ 	.word	0x00009bb0
        /*1418*/ 	.word	0x00000000
        /*141c*/ 	.word	0x00000000
        /*1420*/ 	.short	0x010a
        /*1422*/ 	.byte	0xff
	.zero		1


	//   ....[51]....
        /*1424*/ 	.word	0x00009c10
        /*1428*/ 	.word	0x00000000
        /*142c*/ 	.word	0x00000000
        /*1430*/ 	.short	0x010a
        /*1432*/ 	.byte	0xff
	.zero		1


	//   ....[52]....
        /*1434*/ 	.word	0x00009c70
        /*1438*/ 	.word	0x00000000
        /*143c*/ 	.word	0x00000000
        /*1440*/ 	.short	0x010a
        /*1442*/ 	.byte	0xff
	.zero		1


	//   ....[53]....
        /*1444*/ 	.word	0x00009cd0
        /*1448*/ 	.word	0x00000000
        /*144c*/ 	.word	0x00000000
        /*1450*/ 	.short	0x010a
        /*1452*/ 	.byte	0xff
	.zero		1


	//   ....[54]....
        /*1454*/ 	.word	0x00009d30
        /*1458*/ 	.word	0x00000000
        /*145c*/ 	.word	0x00000000
        /*1460*/ 	.short	0x010a
        /*1462*/ 	.byte	0xff
	.zero		1


	//   ....[55]....
        /*1464*/ 	.word	0x00009d90
        /*1468*/ 	.word	0x00000000
        /*146c*/ 	.word	0x00000000
        /*1470*/ 	.short	0x010a
        /*1472*/ 	.byte	0xff
	.zero		1


	//   ....[56]....
        /*1474*/ 	.word	0x00009df0
        /*1478*/ 	.word	0x00000000
        /*147c*/ 	.word	0x00000000
        /*1480*/ 	.short	0x010a
        /*1482*/ 	.byte	0xff
	.zero		1


	//   ....[57]....
        /*1484*/ 	.word	0x00009e50
        /*1488*/ 	.word	0x00000000
        /*148c*/ 	.word	0x00000000
        /*1490*/ 	.short	0x010a
        /*1492*/ 	.byte	0xff
	.zero		1


	//   ....[58]....
        /*1494*/ 	.word	0x00009eb0
        /*1498*/ 	.word	0x00000000
        /*149c*/ 	.word	0x00000000
        /*14a0*/ 	.short	0x010a
        /*14a2*/ 	.byte	0xff
	.zero		1


	//   ....[59]....
        /*14a4*/ 	.word	0x00009f10
        /*14a8*/ 	.word	0x00000000
        /*14ac*/ 	.word	0x00000000
        /*14b0*/ 	.short	0x010a
        /*14b2*/ 	.byte	0xff
	.zero		1


	//   ....[60]....
        /*14b4*/ 	.word	0x00009f70
        /*14b8*/ 	.word	0x00000000
        /*14bc*/ 	.word	0x00000000
        /*14c0*/ 	.short	0x010a
        /*14c2*/ 	.byte	0xff
	.zero		1


	//   ....[61]....
        /*14c4*/ 	.word	0x00009fd0
        /*14c8*/ 	.word	0x00000000
        /*14cc*/ 	.word	0x00000000
        /*14d0*/ 	.short	0x010a
        /*14d2*/ 	.byte	0xff
	.zero		1


	//   ....[62]....
        /*14d4*/ 	.word	0x0000a030
        /*14d8*/ 	.word	0x00000000
        /*14dc*/ 	.word	0x00000000
        /*14e0*/ 	.short	0x010a
        /*14e2*/ 	.byte	0xff
	.zero		1


	//   ....[63]....
        /*14e4*/ 	.word	0x0000a090
        /*14e8*/ 	.word	0x00000000
        /*14ec*/ 	.word	0x00000000
        /*14f0*/ 	.short	0x010a
        /*14f2*/ 	.byte	0xff
	.zero		1


	//   ....[64]....
        /*14f4*/ 	.word	0x0000a0f0
        /*14f8*/ 	.word	0x00000000
        /*14fc*/ 	.word	0x00000000
        /*1500*/ 	.short	0x010a
        /*1502*/ 	.byte	0xff
	.zero		1


	//   ....[65]....
        /*1504*/ 	.word	0x0000a150
        /*1508*/ 	.word	0x00000000
        /*150c*/ 	.word	0x00000000
        /*1510*/ 	.short	0x010a
        /*1512*/ 	.byte	0xff
	.zero		1


	//   ....[66]....
        /*1514*/ 	.word	0x0000a1b0
        /*1518*/ 	.word	0x00000000
        /*151c*/ 	.word	0x00000000
        /*1520*/ 	.short	0x010a
        /*1522*/ 	.byte	0xff
	.zero		1


	//   ....[67]....
        /*1524*/ 	.word	0x0000a210
        /*1528*/ 	.word	0x00000000
        /*152c*/ 	.word	0x00000000
        /*1530*/ 	.short	0x010a
        /*1532*/ 	.byte	0xff
	.zero		1


	//   ....[68]....
        /*1534*/ 	.word	0x0000a270
        /*1538*/ 	.word	0x00000000
        /*153c*/ 	.word	0x00000000
        /*1540*/ 	.short	0x010a
        /*1542*/ 	.byte	0xff
	.zero		1


	//   ....[69]....
        /*1544*/ 	.word	0x0000a2d0
        /*1548*/ 	.word	0x00000000
        /*154c*/ 	.word	0x00000000
        /*1550*/ 	.short	0x010a
        /*1552*/ 	.byte	0xff
	.zero		1


	//   ....[70]....
        /*1554*/ 	.word	0x0000a330
        /*1558*/ 	.word	0x00000000
        /*155c*/ 	.word	0x00000000
        /*1560*/ 	.short	0x010a
        /*1562*/ 	.byte	0xff
	.zero		1


	//   ....[71]....
        /*1564*/ 	.word	0x0000a390
        /*1568*/ 	.word	0x00000000
        /*156c*/ 	.word	0x00000000
        /*1570*/ 	.short	0x010a
        /*1572*/ 	.byte	0xff
	.zero		1


	//   ....[72]....
        /*1574*/ 	.word	0x0000a3f0
        /*1578*/ 	.word	0x00000000
        /*157c*/ 	.word	0x00000000
        /*1580*/ 	.short	0x010a
        /*1582*/ 	.byte	0xff
	.zero		1


	//   ....[73]....
        /*1584*/ 	.word	0x0000a450
        /*1588*/ 	.word	0x00000000
        /*158c*/ 	.word	0x00000000
        /*1590*/ 	.short	0x010a
        /*1592*/ 	.byte	0xff
	.zero		1


	//   ....[74]....
        /*1594*/ 	.word	0x0000a4b0
        /*1598*/ 	.word	0x00000000
        /*159c*/ 	.word	0x00000000
        /*15a0*/ 	.short	0x010a
        /*15a2*/ 	.byte	0xff
	.zero		1


	//   ....[75]....
        /*15a4*/ 	.word	0x0000a510
        /*15a8*/ 	.word	0x00000000
        /*15ac*/ 	.word	0x00000000
        /*15b0*/ 	.short	0x010a
        /*15b2*/ 	.byte	0xff
	.zero		1


	//   ....[76]....
        /*15b4*/ 	.word	0x0000a570
        /*15b8*/ 	.word	0x00000000
        /*15bc*/ 	.word	0x00000000
        /*15c0*/ 	.short	0x010a
        /*15c2*/ 	.byte	0xff
	.zero		1


	//   ....[77]....
        /*15c4*/ 	.word	0x0000a5d0
        /*15c8*/ 	.word	0x00000000
        /*15cc*/ 	.word	0x00000000
        /*15d0*/ 	.short	0x010a
        /*15d2*/ 	.byte	0xff
	.zero		1


	//   ....[78]....
        /*15d4*/ 	.word	0x0000a630
        /*15d8*/ 	.word	0x00000000
        /*15dc*/ 	.word	0x00000000
        /*15e0*/ 	.short	0x010a
        /*15e2*/ 	.byte	0xff
	.zero		1


	//   ....[79]....
        /*15e4*/ 	.word	0x0000a690
        /*15e8*/ 	.word	0x00000000
        /*15ec*/ 	.word	0x00000000
        /*15f0*/ 	.short	0x010a
        /*15f2*/ 	.byte	0xff
	.zero		1


	//   ....[80]....
        /*15f4*/ 	.word	0x0000a6f0
        /*15f8*/ 	.word	0x00000000
        /*15fc*/ 	.word	0x00000000
        /*1600*/ 	.short	0x010a
        /*1602*/ 	.byte	0xff
	.zero		1


	//   ....[81]....
        /*1604*/ 	.word	0x0000a750
        /*1608*/ 	.word	0x00000000
        /*160c*/ 	.word	0x00000000
        /*1610*/ 	.short	0x010a
        /*1612*/ 	.byte	0xff
	.zero		1


	//   ....[82]....
        /*1614*/ 	.word	0x0000a7b0
        /*1618*/ 	.word	0x00000000
        /*161c*/ 	.word	0x00000000
        /*1620*/ 	.short	0x010a
        /*1622*/ 	.byte	0xff
	.zero		1


	//   ....[83]....
        /*1624*/ 	.word	0x0000a810
        /*1628*/ 	.word	0x00000000
        /*162c*/ 	.word	0x00000000
        /*1630*/ 	.short	0x010a
        /*1632*/ 	.byte	0xff
	.zero		1


	//   ....[84]....
        /*1634*/ 	.word	0x0000a870
        /*1638*/ 	.word	0x00000000
        /*163c*/ 	.word	0x00000000
        /*1640*/ 	.short	0x010a
        /*1642*/ 	.byte	0xff
	.zero		1


	//   ....[85]....
        /*1644*/ 	.word	0x0000a8d0
        /*1648*/ 	.word	0x00000000
        /*164c*/ 	.word	0x00000000
        /*1650*/ 	.short	0x010a
        /*1652*/ 	.byte	0xff
	.zero		1


	//   ....[86]....
        /*1654*/ 	.word	0x0000a930
        /*1658*/ 	.word	0x00000000
        /*165c*/ 	.word	0x00000000
        /*1660*/ 	.short	0x010a
        /*1662*/ 	.byte	0xff
	.zero		1


	//   ....[87]....
        /*1664*/ 	.word	0x0000a990
        /*1668*/ 	.word	0x00000000
        /*166c*/ 	.word	0x00000000
        /*1670*/ 	.short	0x010a
        /*1672*/ 	.byte	0xff
	.zero		1


	//   ....[88]....
        /*1674*/ 	.word	0x0000a9f0
        /*1678*/ 	.word	0x00000000
        /*167c*/ 	.word	0x00000000
        /*1680*/ 	.short	0x010a
        /*1682*/ 	.byte	0xff
	.zero		1


	//   ....[89]....
        /*1684*/ 	.word	0x0000aa50
        /*1688*/ 	.word	0x00000000
        /*168c*/ 	.word	0x00000000
        /*1690*/ 	.short	0x010a
        /*1692*/ 	.byte	0xff
	.zero		1


	//   ....[90]....
        /*1694*/ 	.word	0x0000aab0
        /*1698*/ 	.word	0x00000000
        /*169c*/ 	.word	0x00000000
        /*16a0*/ 	.short	0x010a
        /*16a2*/ 	.byte	0xff
	.zero		1


	//   ....[91]....
        /*16a4*/ 	.word	0x0000ab10
        /*16a8*/ 	.word	0x00000000
        /*16ac*/ 	.word	0x00000000
        /*16b0*/ 	.short	0x010a
        /*16b2*/ 	.byte	0xff
	.zero		1


	//   ....[92]....
        /*16b4*/ 	.word	0x0000ab70
        /*16b8*/ 	.word	0x00000000
        /*16bc*/ 	.word	0x00000000
        /*16c0*/ 	.short	0x010a
        /*16c2*/ 	.byte	0xff
	.zero		1


	//   ....[93]....
        /*16c4*/ 	.word	0x0000abd0
        /*16c8*/ 	.word	0x00000000
        /*16cc*/ 	.word	0x00000000
        /*16d0*/ 	.short	0x010a
        /*16d2*/ 	.byte	0xff
	.zero		1


	//   ....[94]....
        /*16d4*/ 	.word	0x0000ac30
        /*16d8*/ 	.word	0x00000000
        /*16dc*/ 	.word	0x00000000
        /*16e0*/ 	.short	0x010a
        /*16e2*/ 	.byte	0xff
	.zero		1


	//   ....[95]....
        /*16e4*/ 	.word	0x0000ac90
        /*16e8*/ 	.word	0x00000000
        /*16ec*/ 	.word	0x00000000
        /*16f0*/ 	.short	0x010a
        /*16f2*/ 	.byte	0xff
	.zero		1


	//   ....[96]....
        /*16f4*/ 	.word	0x0000acf0
        /*16f8*/ 	.word	0x00000000
        /*16fc*/ 	.word	0x00000000
        /*1700*/ 	.short	0x010a
        /*1702*/ 	.byte	0xff
	.zero		1


	//   ....[97]....
        /*1704*/ 	.word	0x0000ad50
        /*1708*/ 	.word	0x00000000
        /*170c*/ 	.word	0x00000000
        /*1710*/ 	.short	0x010a
        /*1712*/ 	.byte	0xff
	.zero		1


	//   ....[98]....
        /*1714*/ 	.word	0x0000adb0
        /*1718*/ 	.word	0x00000000
        /*171c*/ 	.word	0x00000000
        /*1720*/ 	.short	0x010a
        /*1722*/ 	.byte	0xff
	.zero		1


	//   ....[99]....
        /*1724*/ 	.word	0x0000ae10
        /*1728*/ 	.word	0x00000000
        /*172c*/ 	.word	0x00000000
        /*1730*/ 	.short	0x010a
        /*1732*/ 	.byte	0xff
	.zero		1


	//   ....[100]....
        /*1734*/ 	.word	0x0000ae70
        /*1738*/ 	.word	0x00000000
        /*173c*/ 	.word	0x00000000
        /*1740*/ 	.short	0x010a
        /*1742*/ 	.byte	0xff
	.zero		1


	//   ....[101]....
        /*1744*/ 	.word	0x0000aed0
        /*1748*/ 	.word	0x00000000
        /*174c*/ 	.word	0x00000000
        /*1750*/ 	.short	0x010a
        /*1752*/ 	.byte	0xff
	.zero		1


	//   ....[102]....
        /*1754*/ 	.word	0x0000af30
        /*1758*/ 	.word	0x00000000
        /*175c*/ 	.word	0x00000000
        /*1760*/ 	.short	0x010a
        /*1762*/ 	.byte	0xff
	.zero		1


	//   ....[103]....
        /*1764*/ 	.word	0x0000af90
        /*1768*/ 	.word	0x00000000
        /*176c*/ 	.word	0x00000000
        /*1770*/ 	.short	0x010a
        /*1772*/ 	.byte	0xff
	.zero		1


	//   ....[104]....
        /*1774*/ 	.word	0x0000aff0
        /*1778*/ 	.word	0x00000000
        /*177c*/ 	.word	0x00000000
        /*1780*/ 	.short	0x010a
        /*1782*/ 	.byte	0xff
	.zero		1


	//   ....[105]....
        /*1784*/ 	.word	0x0000b050
        /*1788*/ 	.word	0x00000000
        /*178c*/ 	.word	0x00000000
        /*1790*/ 	.short	0x010a
        /*1792*/ 	.byte	0xff
	.zero		1


	//   ....[106]....
        /*1794*/ 	.word	0x0000b0b0
        /*1798*/ 	.word	0x00000000
        /*179c*/ 	.word	0x00000000
        /*17a0*/ 	.short	0x010a
        /*17a2*/ 	.byte	0xff
	.zero		1


	//   ....[107]....
        /*17a4*/ 	.word	0x0000b110
        /*17a8*/ 	.word	0x00000000
        /*17ac*/ 	.word	0x00000000
        /*17b0*/ 	.short	0x010a
        /*17b2*/ 	.byte	0xff
	.zero		1


	//   ....[108]....
        /*17b4*/ 	.word	0x0000b170
        /*17b8*/ 	.word	0x00000000
        /*17bc*/ 	.word	0x00000000
        /*17c0*/ 	.short	0x010a
        /*17c2*/ 	.byte	0xff
	.zero		1


	//   ....[109]....
        /*17c4*/ 	.word	0x0000b1d0
        /*17c8*/ 	.word	0x00000000
        /*17cc*/ 	.word	0x00000000
        /*17d0*/ 	.short	0x010a
        /*17d2*/ 	.byte	0xff
	.zero		1


	//   ....[110]....
        /*17d4*/ 	.word	0x0000b220
        /*17d8*/ 	.word	0x00000000
        /*17dc*/ 	.word	0x00000500
        /*17e0*/ 	.short	0x010a
        /*17e2*/ 	.byte	0xff
	.zero		1


	//   ....[111]....
        /*17e4*/ 	.word	0x0000b280
        /*17e8*/ 	.word	0x00000000
        /*17ec*/ 	.word	0x000004b0
        /*17f0*/ 	.short	0x010a
        /*17f2*/ 	.byte	0xff
	.zero		1


	//   ....[112]....
        /*17f4*/ 	.word	0x0000b2d0
        /*17f8*/ 	.word	0x00000000
        /*17fc*/ 	.word	0x000004a0
        /*1800*/ 	.short	0x010a
        /*1802*/ 	.byte	0xff
	.zero		1


	//   ....[113]....
        /*1804*/ 	.word	0x0000b330
        /*1808*/ 	.word	0x00000000
        /*180c*/ 	.word	0x000004b0
        /*1810*/ 	.short	0x010a
        /*1812*/ 	.byte	0xff
	.zero		1


	//   ....[114]....
        /*1814*/ 	.word	0x0000b390
        /*1818*/ 	.word	0x00000004
        /*181c*/ 	.word	0x00000008
        /*1820*/ 	.short	0x010a
        /*1822*/ 	.byte	0xff
	.zero		1


	//   ....[115]....
        /*1824*/ 	.word	0x0000b470
        /*1828*/ 	.word	0x00000002
        /*182c*/ 	.word	0x00000008
        /*1830*/ 	.short	0x010a
        /*1832*/ 	.byte	0xff
	.zero		1


	//   ....[116]....
        /*1834*/ 	.word	0x0000b4c0
        /*1838*/ 	.word	0x00000000
        /*183c*/ 	.word	0x000004a0
        /*1840*/ 	.short	0x010a
        /*1842*/ 	.byte	0xff
	.zero		1


	//   ....[117]....
        /*1844*/ 	.word	0x0000b520
        /*1848*/ 	.word	0x00000000
        /*184c*/ 	.word	0x000004e0
        /*1850*/ 	.short	0x010a
        /*1852*/ 	.byte	0xff
	.zero		1


	//   ....[118]....
        /*1854*/ 	.word	0x0000b580
        /*1858*/ 	.word	0x00000000
        /*185c*/ 	.word	0x00000000
        /*1860*/ 	.short	0x010a
        /*1862*/ 	.byte	0xff
	.zero		1


	//   ....[119]....
        /*1864*/ 	.word	0x0000b5e0
        /*1868*/ 	.word	0x00000000
        /*186c*/ 	.word	0x00000000
        /*1870*/ 	.short	0x010a
        /*1872*/ 	.byte	0xff
	.zero		1


	//   ....[120]....
        /*1874*/ 	.word	0x0000b640
        /*1878*/ 	.word	0x00000000
        /*187c*/ 	.word	0x00000000
        /*1880*/ 	.short	0x010a
        /*1882*/ 	.byte	0xff
	.zero		1


	//   ....[121]....
        /*1884*/ 	.word	0x0000b6a0
        /*1888*/ 	.word	0x00000000
        /*188c*/ 	.word	0x00000000
        /*1890*/ 	.short	0x010a
        /*1892*/ 	.byte	0xff
	.zero		1


	//   ....[122]....
        /*1894*/ 	.word	0x0000b700
        /*1898*/ 	.word	0x00000000
        /*189c*/ 	.word	0x00000520
        /*18a0*/ 	.short	0x010a
        /*18a2*/ 	.byte	0xff
	.zero		1


	//   ....[123]....
        /*18a4*/ 	.word	0x0000b750
        /*18a8*/ 	.word	0x00000000
        /*18ac*/ 	.word	0x000004a0
        /*18b0*/ 	.short	0x010a
        /*18b2*/ 	.byte	0xff
	.zero		1


	//   ....[124]....
        /*18b4*/ 	.word	0x0000b7b0
        /*18b8*/ 	.word	0x00000000
        /*18bc*/ 	.word	0x00000498
        /*18c0*/ 	.short	0x010a
        /*18c2*/ 	.byte	0xff
	.zero		1


	//   ....[125]....
        /*18c4*/ 	.word	0x0000b810
        /*18c8*/ 	.word	0x00000003
        /*18cc*/ 	.word	0x00000488
        /*18d0*/ 	.short	0x010a
        /*18d2*/ 	.byte	0xff
	.zero		1


	//   ....[126]....
        /*18d4*/ 	.word	0x0000b860
        /*18d8*/ 	.word	0x00000000
        /*18dc*/ 	.word	0x000004a0
        /*18e0*/ 	.short	0x010a
        /*18e2*/ 	.byte	0xff
	.zero		1


	//   ....[127]....
        /*18e4*/ 	.word	0x0000b8c0
        /*18e8*/ 	.word	0x00000000
        /*18ec*/ 	.word	0x00000480
        /*18f0*/ 	.short	0x010a
        /*18f2*/ 	.byte	0xff
	.zero		1


	//   ....[128]....
        /*18f4*/ 	.word	0x0000b910
        /*18f8*/ 	.word	0x00000071
        /*18fc*/ 	.word	0x000004c0
        /*1900*/ 	.short	0x010a
        /*1902*/ 	.byte	0xff
	.zero		1


	//----- nvinfo : EIATTR_NUM_MBARRIERS
	.align		4
.L_47:
        /*1904*/ 	.byte	0x03, 0x38
        /*1906*/ 	.short	0x00a5


	//----- nvinfo : EIATTR_EXIT_INSTR_OFFSETS
	.align		4
        /*1908*/ 	.byte	0x04, 0x1c
        /*190a*/ 	.short	(.L_49 - .L_48)


	//   ....[0]....
.L_48:
        /*190c*/ 	.word	0x000056c0


	//   ....[1]....
        /*1910*/ 	.word	0x00005bc0


	//   ....[2]....
        /*1914*/ 	.word	0x00005c20


	//   ....[3]....
        /*1918*/ 	.word	0x00006e50


	//   ....[4]....
        /*191c*/ 	.word	0x00007980


	//   ....[5]....
        /*1920*/ 	.word	0x000079c0


	//   ....[6]....
        /*1924*/ 	.word	0x00009610


	//----- nvinfo : EIATTR_MAX_THREADS
	.align		4
.L_49:
        /*1928*/ 	.byte	0x04, 0x05
        /*192a*/ 	.short	(.L_51 - .L_50)
.L_50:
        /*192c*/ 	.word	0x00000100
        /*1930*/ 	.word	0x00000001
        /*1934*/ 	.word	0x00000001


	//----- nvinfo : EIATTR_CRS_STACK_SIZE
	.align		4
.L_51:
        /*1938*/ 	.byte	0x04, 0x1e
        /*193a*/ 	.short	(.L_53 - .L_52)
.L_52:
        /*193c*/ 	.word	0x00000000


	//----- nvinfo : EIATTR_CBANK_PARAM_SIZE
	.align		4
.L_53:
        /*1940*/ 	.byte	0x03, 0x19
        /*1942*/ 	.short	0x0800


	//----- nvinfo : EIATTR_PARAM_CBANK
	.align		4
        /*1944*/ 	.byte	0x04, 0x0a
        /*1946*/ 	.short	(.L_55 - .L_54)
	.align		4
.L_54:
        /*1948*/ 	.word	index@(.nv.constant0._ZN7cutlass13device_kernelINS_4gemm6kernel13GemmUniversalIN4cute5tupleIJiiiiEEENS1_10collective13CollectiveMmaINS1_35MainloopSm100TmaUmmaWarpSpecializedILi72ELi2ELi4ENS5_IJNS4_1CILi2EEENSA_ILi1EEESC_EEEEENS5_IJNSA_ILi128EEENSA_ILi64EEENSA_ILi32EEEEEENS_12float_e5m2_tENS5_IJlSC_lEEESJ_SK_NS4_8TiledMMAINS4_8MMA_AtomIJNS4_10MMA_TraitsINS4_25SM100_MMA_F8F6F4_2x1SM_SSEJSJ_SJ_fSF_SG_NS4_17integral_constantINS4_4UMMA5MajorELSR_0EEESS_NSP_INSQ_7ScaleInELST_0EEESU_EEEEEENS4_6LayoutINS5_IJSC_SC_SC_EEENS5_IJNSA_ILi0EEESZ_SZ_EEEEENS5_IJNS4_10UnderscoreES12_S12_EEEEENS4_18SM100_TMA_2SM_LOADENS4_14ComposedLayoutINS4_7SwizzleILi1ELi4ELi3EEENS4_18smem_ptr_flag_bitsILi8EEENSX_INS5_IJNSA_ILi8EEESH_EEENS5_IJSH_SC_EEEEEEEvNS4_8identityES15_S1F_vS1G_EENS_8epilogue10collective18CollectiveEpilogueINS1I_23Sm100TmaWarpSpecializedILi1ELi1ELi32ELb0ELb0EEEJNS5_IJSG_SG_SH_EEENS5_IJNSX_ISG_SC_EES1O_EEESJ_SK_SJ_SK_NS1I_6fusion15FusionCallbacksIS1M_NS1Q_17LinearCombinationISJ_fSJ_fLNS_15FloatRoundStyleE2EEES1N_S1P_JEEENS4_5SM1004TMEM4LOAD26SM100_TMEM_LOAD_32dp32b32xENS4_13SM90_TMA_LOADENS16_INS17_ILi2ELi4ELi3EEES1A_NSX_INS5_IJS1B_SG_EEENS5_IJSG_SC_EEEEEEENS4_39AutoVectorizingCopyWithAssumedAlignmentILi128EEENS4_14SM90_TMA_STOREES25_S27_S27_EEEvvEEEEvNT_6ParamsE)
        /*194c*/ 	.short	0x0380
        /*194e*/ 	.short	0x0800


	//----- nvinfo : EIATTR_SW_WAR
	.align		4
.L_55:
        /*1950*/ 	.byte	0x04, 0x36
        /*1952*/ 	.short	(.L_57 - .L_56)
.L_56:
        /*1954*/ 	.word	0x00000008
.L_57:


//--------------------- .nv.callgraph             --------------------------
	.section	.nv.callgraph,"",@"SHT_CUDA_CALLGRAPH"
	.align	4
	.sectionentsize	8
	.align		4
        /*0000*/ 	.word	0x00000000
	.align		4
        /*0004*/ 	.word	0xffffffff
	.align		4
        /*0008*/ 	.word	index@(_ZN7cutlass13device_kernelINS_4gemm6kernel13GemmUniversalIN4cute5tupleIJiiiiEEENS1_10collective13CollectiveMmaINS1_35MainloopSm100TmaUmmaWarpSpecializedILi72ELi2ELi4ENS5_IJNS4_1CILi2EEENSA_ILi1EEESC_EEEEENS5_IJNSA_ILi128EEENSA_ILi64EEENSA_ILi32EEEEEENS_12float_e5m2_tENS5_IJlSC_lEEESJ_SK_NS4_8TiledMMAINS4_8MMA_AtomIJNS4_10MMA_TraitsINS4_25SM100_MMA_F8F6F4_2x1SM_SSEJSJ_SJ_fSF_SG_NS4_17integral_constantINS4_4UMMA5MajorELSR_0EEESS_NSP_INSQ_7ScaleInELST_0EEESU_EEEEEENS4_6LayoutINS5_IJSC_SC_SC_EEENS5_IJNSA_ILi0EEESZ_SZ_EEEEENS5_IJNS4_10UnderscoreES12_S12_EEEEENS4_18SM100_TMA_2SM_LOADENS4_14ComposedLayoutINS4_7SwizzleILi1ELi4ELi3EEENS4_18smem_ptr_flag_bitsILi8EEENSX_INS5_IJNSA_ILi8EEESH_EEENS5_IJSH_SC_EEEEEEEvNS4_8identityES15_S1F_vS1G_EENS_8epilogue10collective18CollectiveEpilogueINS1I_23Sm100TmaWarpSpecializedILi1ELi1ELi32ELb0ELb0EEEJNS5_IJSG_SG_SH_EEENS5_IJNSX_ISG_SC_EES1O_EEESJ_SK_SJ_SK_NS1I_6fusion15FusionCallbacksIS1M_NS1Q_17LinearCombinationISJ_fSJ_fLNS_15FloatRoundStyleE2EEES1N_S1P_JEEENS4_5SM1004TMEM4LOAD26SM100_TMEM_LOAD_32dp32b32xENS4_13SM90_TMA_LOADENS16_INS17_ILi2ELi4ELi3EEES1A_NSX_INS5_IJS1B_SG_EEENS5_IJSG_SC_EEEEEEENS4_39AutoVectorizingCopyWithAssumedAlignmentILi128EEENS4_14SM90_TMA_STOREES25_S27_S27_EEEvvEEEEvNT_6ParamsE)
	.align		4
        /*000c*/ 	.word	index@(__assertfail)
	.align		4
        /*0010*/ 	.word	0x00000000
	.align		4
        /*0014*/ 	.word	0xfffffffe
	.align		4
        /*0018*/ 	.word	0x00000000
	.align		4
        /*001c*/ 	.word	0xfffffffd
	.align		4
        /*0020*/ 	.word	0x00000000
	.align		4
        /*0024*/ 	.word	0xfffffffc


//--------------------- .nv.constant4             --------------------------
	.section	.nv.constant4,"a",@progbits
	.align	8
	.align		8
.nv.constant4:
        /*0000*/ 	.dword	__assertfail
	.align		8
        /*0008*/ 	.dword	__unnamed_1
	.align		8
        /*0010*/ 	.dword	__unnamed_2
	.align		8
        /*0018*/ 	.dword	_ZN39_INTERNAL_19835f96_4_k_cu_44e02bc7_96004cuda3std3__45__cpo5beginE
	.align		8
        /*0020*/ 	.dword	_ZN39_INTERNAL_19835f96_4_k_cu_44e02bc7_96004cuda3std3__45__cpo3endE
	.align		8
        /*0028*/ 	.dword	_ZN39_INTERNAL_19835f96_4_k_cu_44e02bc7_96004cuda3std3__45__cpo6cbeginE
	.align		8
        /*0030*/ 	.dword	_ZN39_INTERNAL_19835f96_4_k_cu_44e02bc7_96004cuda3std3__45__cpo4cendE
	.align		8
        /*0038*/ 	.dword	_ZN39_INTERNAL_19835f96_4_k_cu_44e02bc7_96004cuda3std3__441_GLOBAL__N__19835f96_4_k_cu_44e02bc7_96006ignoreE
	.align		8
        /*0040*/ 	.dword	_ZN39_INTERNAL_19835f96_4_k_cu_44e02bc7_96004cuda3std3__419piecewise_constructE
	.align		8
        /*0048*/ 	.dword	_ZN39_INTERNAL_19835f96_4_k_cu_44e02bc7_96004cuda3std3__48in_placeE
	.align		8
        /*0050*/ 	.dword	_ZN39_INTERNAL_19835f96_4_k_cu_44e02bc7_96004cuda3std6ranges3__45__cpo4swapE
	.align		8
        /*0058*/ 	.dword	_ZN39_INTERNAL_19835f96_4_k_cu_44e02bc7_96004cuda3std6ranges3__45__cpo9iter_moveE
	.align		8
        /*0060*/ 	.dword	_ZN39_INTERNAL_19835f96_4_k_cu_44e02bc7_96004cute7productE
	.align		8
        /*0068*/ 	.dword	_ZN39_INTERNAL_19835f96_4_k_cu_44e02bc7_96004cute1_E
	.align		8
        /*0070*/ 	.dword	$str$25
	.align		8
        /*0078*/ 	.dword	$str$26
	.align		8
        /*0080*/ 	.dword	$str$27
	.align		8
        /*0088*/ 	.dword	$str$28


//--------------------- .text._ZN7cutlass13device_kernelINS_4gemm6kernel13GemmUniversalIN4cute5tupleIJiiiiEEENS1_10collective13CollectiveMmaINS1_35MainloopSm100TmaUmmaWarpSpecializedILi72ELi2ELi4ENS5_IJNS4_1CILi2EEENSA_ILi1EEESC_EEEEENS5_IJNSA_ILi128EEENSA_ILi64EEENSA_ILi32EEEEEENS_12float_e5m2_tENS5_IJlSC_lEEESJ_SK_NS4_8TiledMMAINS4_8MMA_AtomIJNS4_10MMA_TraitsINS4_25SM100_MMA_F8F6F4_2x1SM_SSEJSJ_SJ_fSF_SG_NS4_17integral_constantINS4_4UMMA5MajorELSR_0EEESS_NSP_INSQ_7ScaleInELST_0EEESU_EEEEEENS4_6LayoutINS5_IJSC_SC_SC_EEENS5_IJNSA_ILi0EEESZ_SZ_EEEEENS5_IJNS4_10UnderscoreES12_S12_EEEEENS4_18SM100_TMA_2SM_LOADENS4_14ComposedLayoutINS4_7SwizzleILi1ELi4ELi3EEENS4_18smem_ptr_flag_bitsILi8EEENSX_INS5_IJNSA_ILi8EEESH_EEENS5_IJSH_SC_EEEEEEEvNS4_8identityES15_S1F_vS1G_EENS_8epilogue10collective18CollectiveEpilogueINS1I_23Sm100TmaWarpSpecializedILi1ELi1ELi32ELb0ELb0EEEJNS5_IJSG_SG_SH_EEENS5_IJNSX_ISG_SC_EES1O_EEESJ_SK_SJ_SK_NS1I_6fusion15FusionCallbacksIS1M_NS1Q_17LinearCombinationISJ_fSJ_fLNS_15FloatRoundStyleE2EEES1N_S1P_JEEENS4_5SM1004TMEM4LOAD26SM100_TMEM_LOAD_32dp32b32xENS4_13SM90_TMA_LOADENS16_INS17_ILi2ELi4ELi3EEES1A_NSX_INS5_IJS1B_SG_EEENS5_IJSG_SC_EEEEEEENS4_39AutoVectorizingCopyWithAssumedAlignmentILi128EEENS4_14SM90_TMA_STOREES25_S27_S27_EEEvvEEEEvNT_6ParamsE --------------------------
	.section	.text._ZN7cutlass13device_kernelINS_4gemm6kernel13GemmUniversalIN4cute5tupleIJiiiiEEENS1_10collective13CollectiveMmaINS1_35MainloopSm100TmaUmmaWarpSpecializedILi72ELi2ELi4ENS5_IJNS4_1CILi2EEENSA_ILi1EEESC_EEEEENS5_IJNSA_ILi128EEENSA_ILi64EEENSA_ILi32EEEEEENS_12float_e5m2_tENS5_IJlSC_lEEESJ_SK_NS4_8TiledMMAINS4_8MMA_AtomIJNS4_10MMA_TraitsINS4_25SM100_MMA_F8F6F4_2x1SM_SSEJSJ_SJ_fSF_SG_NS4_17integral_constantINS4_4UMMA5MajorELSR_0EEESS_NSP_INSQ_7ScaleInELST_0EEESU_EEEEEENS4_6LayoutINS5_IJSC_SC_SC_EEENS5_IJNSA_ILi0EEESZ_SZ_EEEEENS5_IJNS4_10UnderscoreES12_S12_EEEEENS4_18SM100_TMA_2SM_LOADENS4_14ComposedLayoutINS4_7SwizzleILi1ELi4ELi3EEENS4_18smem_ptr_flag_bitsILi8EEENSX_INS5_IJNSA_ILi8EEESH_EEENS5_IJSH_SC_EEEEEEEvNS4_8identityES15_S1F_vS1G_EENS_8epilogue10collective18CollectiveEpilogueINS1I_23Sm100TmaWarpSpecializedILi1ELi1ELi32ELb0ELb0EEEJNS5_IJSG_SG_SH_EEENS5_IJNSX_ISG_SC_EES1O_EEESJ_SK_SJ_SK_NS1I_6fusion15FusionCallbacksIS1M_NS1Q_17LinearCombinationISJ_fSJ_fLNS_15FloatRoundStyleE2EEES1N_S1P_JEEENS4_5SM1004TMEM4LOAD26SM100_TMEM_LOAD_32dp32b32xENS4_13SM90_TMA_LOADENS16_INS17_ILi2ELi4ELi3EEES1A_NSX_INS5_IJS1B_SG_EEENS5_IJSG_SC_EEEEEEENS4_39AutoVectorizingCopyWithAssumedAlignmentILi128EEENS4_14SM90_TMA_STOREES25_S27_S27_EEEvvEEEEvNT_6ParamsE,"ax",@progbits
	.align	128
.text._ZN7cutlass13device_kernelINS_4gemm6kernel13GemmUniversalIN4cute5tupleIJiiiiEEENS1_10collective13CollectiveMmaINS1_35MainloopSm100TmaUmmaWarpSpecializedILi72ELi2ELi4ENS5_IJNS4_1CILi2EEENSA_ILi1EEESC_EEEEENS5_IJNSA_ILi128EEENSA_ILi64EEENSA_ILi32EEEEEENS_12float_e5m2_tENS5_IJlSC_lEEESJ_SK_NS4_8TiledMMAINS4_8MMA_AtomIJNS4_10MMA_TraitsINS4_25SM100_MMA_F8F6F4_2x1SM_SSEJSJ_SJ_fSF_SG_NS4_17integral_constantINS4_4UMMA5MajorELSR_0EEESS_NSP_INSQ_7ScaleInELST_0EEESU_EEEEEENS4_6LayoutINS5_IJSC_SC_SC_EEENS5_IJNSA_ILi0EEESZ_SZ_EEEEENS5_IJNS4_10UnderscoreES12_S12_EEEEENS4_18SM100_TMA_2SM_LOADENS4_14ComposedLayoutINS4_7SwizzleILi1ELi4ELi3EEENS4_18smem_ptr_flag_bitsILi8EEENSX_INS5_IJNSA_ILi8EEESH_EEENS5_IJSH_SC_EEEEEEEvNS4_8identityES15_S1F_vS1G_EENS_8epilogue10collective18CollectiveEpilogueINS1I_23Sm100TmaWarpSpecializedILi1ELi1ELi32ELb0ELb0EEEJNS5_IJSG_SG_SH_EEENS5_IJNSX_ISG_SC_EES1O_EEESJ_SK_SJ_SK_NS1I_6fusion15FusionCallbacksIS1M_NS1Q_17LinearCombinationISJ_fSJ_fLNS_15FloatRoundStyleE2EEES1N_S1P_JEEENS4_5SM1004TMEM4LOAD26SM100_TMEM_LOAD_32dp32b32xENS4_13SM90_TMA_LOADENS16_INS17_ILi2ELi4ELi3EEES1A_NSX_INS5_IJS1B_SG_EEENS5_IJSG_SC_EEEEEEENS4_39AutoVectorizingCopyWithAssumedAlignmentILi128EEENS4_14SM90_TMA_STOREES25_S27_S27_EEEvvEEEEvNT_6ParamsE:
        .type           _ZN7cutlass13device_kernelINS_4gemm6kernel13GemmUniversalIN4cute5tupleIJiiiiEEENS1_10collective13CollectiveMmaINS1_35MainloopSm100TmaUmmaWarpSpecializedILi72ELi2ELi4ENS5_IJNS4_1CILi2EEENSA_ILi1EEESC_EEEEENS5_IJNSA_ILi128EEENSA_ILi64EEENSA_ILi32EEEEEENS_12float_e5m2_tENS5_IJlSC_lEEESJ_SK_NS4_8TiledMMAINS4_8MMA_AtomIJNS4_10MMA_TraitsINS4_25SM100_MMA_F8F6F4_2x1SM_SSEJSJ_SJ_fSF_SG_NS4_17integral_constantINS4_4UMMA5MajorELSR_0EEESS_NSP_INSQ_7ScaleInELST_0EEESU_EEEEEENS4_6LayoutINS5_IJSC_SC_SC_EEENS5_IJNSA_ILi0EEESZ_SZ_EEEEENS5_IJNS4_10UnderscoreES12_S12_EEEEENS4_18SM100_TMA_2SM_LOADENS4_14ComposedLayoutINS4_7SwizzleILi1ELi4ELi3EEENS4_18smem_ptr_flag_bitsILi8EEENSX_INS5_IJNSA_ILi8EEESH_EEENS5_IJSH_SC_EEEEEEEvNS4_8identityES15_S1F_vS1G_EENS_8epilogue10collective18CollectiveEpilogueINS1I_23Sm100TmaWarpSpecializedILi1ELi1ELi32ELb0ELb0EEEJNS5_IJSG_SG_SH_EEENS5_IJNSX_ISG_SC_EES1O_EEESJ_SK_SJ_SK_NS1I_6fusion15FusionCallbacksIS1M_NS1Q_17LinearCombinationISJ_fSJ_fLNS_15FloatRoundStyleE2EEES1N_S1P_JEEENS4_5SM1004TMEM4LOAD26SM100_TMEM_LOAD_32dp32b32xENS4_13SM90_TMA_LOADENS16_INS17_ILi2ELi4ELi3EEES1A_NSX_INS5_IJS1B_SG_EEENS5_IJSG_SC_EEEEEEENS4_39AutoVectorizingCopyWithAssumedAlignmentILi128EEENS4_14SM90_TMA_STOREES25_S27_S27_EEEvvEEEEvNT_6ParamsE,@function
        .size           _ZN7cutlass13device_kernelINS_4gemm6kernel13GemmUniversalIN4cute5tupleIJiiiiEEENS1_10collective13CollectiveMmaINS1_35MainloopSm100TmaUmmaWarpSpecializedILi72ELi2ELi4ENS5_IJNS4_1CILi2EEENSA_ILi1EEESC_EEEEENS5_IJNSA_ILi128EEENSA_ILi64EEENSA_ILi32EEEEEENS_12float_e5m2_tENS5_IJlSC_lEEESJ_SK_NS4_8TiledMMAINS4_8MMA_AtomIJNS4_10MMA_TraitsINS4_25SM100_MMA_F8F6F4_2x1SM_SSEJSJ_SJ_fSF_SG_NS4_17integral_constantINS4_4UMMA5MajorELSR_0EEESS_NSP_INSQ_7ScaleInELST_0EEESU_EEEEEENS4_6LayoutINS5_IJSC_SC_SC_EEENS5_IJNSA_ILi0EEESZ_SZ_EEEEENS5_IJNS4_10UnderscoreES12_S12_EEEEENS4_18SM100_TMA_2SM_LOADENS4_14ComposedLayoutINS4_7SwizzleILi1ELi4ELi3EEENS4_18smem_ptr_flag_bitsILi8EEENSX_INS5_IJNSA_ILi8EEESH_EEENS5_IJSH_SC_EEEEEEEvNS4_8identityES15_S1F_vS1G_EENS_8epilogue10collective18CollectiveEpilogueINS1I_23Sm100TmaWarpSpecializedILi1ELi1ELi32ELb0ELb0EEEJNS5_IJSG_SG_SH_EEENS5_IJNSX_ISG_SC_EES1O_EEESJ_SK_SJ_SK_NS1I_6fusion15FusionCallbacksIS1M_NS1Q_17LinearCombinationISJ_fSJ_fLNS_15FloatRoundStyleE2EEES1N_S1P_JEEENS4_5SM1004TMEM4LOAD26SM100_TMEM_LOAD_32dp32b32xENS4_13SM90_TMA_LOADENS16_INS17_ILi2ELi4ELi3EEES1A_NSX_INS5_IJS1B_SG_EEENS5_IJSG_SC_EEEEEEENS4_39AutoVectorizingCopyWithAssumedAlignmentILi128EEENS4_14SM90_TMA_STOREES25_S27_S27_EEEvvEEEEvNT_6ParamsE,(.L_x_354 - _ZN7cutlass13device_kernelINS_4gemm6kernel13GemmUniversalIN4cute5tupleIJiiiiEEENS1_10collective13CollectiveMmaINS1_35MainloopSm100TmaUmmaWarpSpecializedILi72ELi2ELi4ENS5_IJNS4_1CILi2EEENSA_ILi1EEESC_EEEEENS5_IJNSA_ILi128EEENSA_ILi64EEENSA_ILi32EEEEEENS_12float_e5m2_tENS5_IJlSC_lEEESJ_SK_NS4_8TiledMMAINS4_8MMA_AtomIJNS4_10MMA_TraitsINS4_25SM100_MMA_F8F6F4_2x1SM_SSEJSJ_SJ_fSF_SG_NS4_17integral_constantINS4_4UMMA5MajorELSR_0EEESS_NSP_INSQ_7ScaleInELST_0EEESU_EEEEEENS4_6LayoutINS5_IJSC_SC_SC_EEENS5_IJNSA_ILi0EEESZ_SZ_EEEEENS5_IJNS4_10UnderscoreES12_S12_EEEEENS4_18SM100_TMA_2SM_LOADENS4_14ComposedLayoutINS4_7SwizzleILi1ELi4ELi3EEENS4_18smem_ptr_flag_bitsILi8EEENSX_INS5_IJNSA_ILi8EEESH_EEENS5_IJSH_SC_EEEEEEEvNS4_8identityES15_S1F_vS1G_EENS_8epilogue10collective18CollectiveEpilogueINS1I_23Sm100TmaWarpSpecializedILi1ELi1ELi32ELb0ELb0EEEJNS5_IJSG_SG_SH_EEENS5_IJNSX_ISG_SC_EES1O_EEESJ_SK_SJ_SK_NS1I_6fusion15FusionCallbacksIS1M_NS1Q_17LinearCombinationISJ_fSJ_fLNS_15FloatRoundStyleE2EEES1N_S1P_JEEENS4_5SM1004TMEM4LOAD26SM100_TMEM_LOAD_32dp32b32xENS4_13SM90_TMA_LOADENS16_INS17_ILi2ELi4ELi3EEES1A_NSX_INS5_IJS1B_SG_EEENS5_IJSG_SC_EEEEEEENS4_39AutoVectorizingCopyWithAssumedAlignmentILi128EEENS4_14SM90_TMA_STOREES25_S27_S27_EEEvvEEEEvNT_6ParamsE)
        .other          _ZN7cutlass13device_kernelINS_4gemm6kernel13GemmUniversalIN4cute5tupleIJiiiiEEENS1_10collective13CollectiveMmaINS1_35MainloopSm100TmaUmmaWarpSpecializedILi72ELi2ELi4ENS5_IJNS4_1CILi2EEENSA_ILi1EEESC_EEEEENS5_IJNSA_ILi128EEENSA_ILi64EEENSA_ILi32EEEEEENS_12float_e5m2_tENS5_IJlSC_lEEESJ_SK_NS4_8TiledMMAINS4_8MMA_AtomIJNS4_10MMA_TraitsINS4_25SM100_MMA_F8F6F4_2x1SM_SSEJSJ_SJ_fSF_SG_NS4_17integral_constantINS4_4UMMA5MajorELSR_0EEESS_NSP_INSQ_7ScaleInELST_0EEESU_EEEEEENS4_6LayoutINS5_IJSC_SC_SC_EEENS5_IJNSA_ILi0EEESZ_SZ_EEEEENS5_IJNS4_10UnderscoreES12_S12_EEEEENS4_18SM100_TMA_2SM_LOADENS4_14ComposedLayoutINS4_7SwizzleILi1ELi4ELi3EEENS4_18smem_ptr_flag_bitsILi8EEENSX_INS5_IJNSA_ILi8EEESH_EEENS5_IJSH_SC_EEEEEEEvNS4_8identityES15_S1F_vS1G_EENS_8epilogue10collective18CollectiveEpilogueINS1I_23Sm100TmaWarpSpecializedILi1ELi1ELi32ELb0ELb0EEEJNS5_IJSG_SG_SH_EEENS5_IJNSX_ISG_SC_EES1O_EEESJ_SK_SJ_SK_NS1I_6fusion15FusionCallbacksIS1M_NS1Q_17LinearCombinationISJ_fSJ_fLNS_15FloatRoundStyleE2EEES1N_S1P_JEEENS4_5SM1004TMEM4LOAD26SM100_TMEM_LOAD_32dp32b32xENS4_13SM90_TMA_LOADENS16_INS17_ILi2ELi4ELi3EEES1A_NSX_INS5_IJS1B_SG_EEENS5_IJSG_SC_EEEEEEENS4_39AutoVectorizingCopyWithAssumedAlignmentILi128EEENS4_14SM90_TMA_STOREES25_S27_S27_EEEvvEEEEvNT_6ParamsE,@"STO_CUDA_ENTRY STV_DEFAULT"
_ZN7cutlass13device_kernelINS_4gemm6kernel13GemmUniversalIN4cute5tupleIJiiiiEEENS1_10collective13CollectiveMmaINS1_35MainloopSm100TmaUmmaWarpSpecializedILi72ELi2ELi4ENS5_IJNS4_1CILi2EEENSA_ILi1EEESC_EEEEENS5_IJNSA_ILi128EEENSA_ILi64EEENSA_ILi32EEEEEENS_12float_e5m2_tENS5_IJlSC_lEEESJ_SK_NS4_8TiledMMAINS4_8MMA_AtomIJNS4_10MMA_TraitsINS4_25SM100_MMA_F8F6F4_2x1SM_SSEJSJ_SJ_fSF_SG_NS4_17integral_constantINS4_4UMMA5MajorELSR_0EEESS_NSP_INSQ_7ScaleInELST_0EEESU_EEEEEENS4_6LayoutINS5_IJSC_SC_SC_EEENS5_IJNSA_ILi0EEESZ_SZ_EEEEENS5_IJNS4_10UnderscoreES12_S12_EEEEENS4_18SM100_TMA_2SM_LOADENS4_14ComposedLayoutINS4_7SwizzleILi1ELi4ELi3EEENS4_18smem_ptr_flag_bitsILi8EEENSX_INS5_IJNSA_ILi8EEESH_EEENS5_IJSH_SC_EEEEEEEvNS4_8identityES15_S1F_vS1G_EENS_8epilogue10collective18CollectiveEpilogueINS1I_23Sm100TmaWarpSpecializedILi1ELi1ELi32ELb0ELb0EEEJNS5_IJSG_SG_SH_EEENS5_IJNSX_ISG_SC_EES1O_EEESJ_SK_SJ_SK_NS1I_6fusion15FusionCallbacksIS1M_NS1Q_17LinearCombinationISJ_fSJ_fLNS_15FloatRoundStyleE2EEES1N_S1P_JEEENS4_5SM1004TMEM4LOAD26SM100_TMEM_LOAD_32dp32b32xENS4_13SM90_TMA_LOADENS16_INS17_ILi2ELi4ELi3EEES1A_NSX_INS5_IJS1B_SG_EEENS5_IJSG_SC_EEEEEEENS4_39AutoVectorizingCopyWithAssumedAlignmentILi128EEENS4_14SM90_TMA_STOREES25_S27_S27_EEEvvEEEEvNT_6ParamsE:
[----:B------:R-:W1:Y:S01]  /*0000*/  LDC R1, c[0x0][0x37c] ;  /* 0x0000df00ff017b82 */ /* 0x000e620000000800 */
[----:B------:R-:W2:Y:S01]  /*0010*/  S2R R103, SR_TID.X ;  /* 0x0000000000677919 */ /* 0x000ea20000002100 */
[----:B------:R-:W3:Y:S06]  /*0020*/  LDCU.64 UR6, c[0x0][0x890] ;  /* 0x00011200ff0677ac */ /* 0x000eec0008000a00 */
[----:B------:R-:W4:Y:S01]  /*0030*/  S2UR UR37, SR_CgaCtaId ;  /* 0x00000000002579c3 */ /* 0x000f220000008800 */
[----:B------:R-:W-:Y:S02]  /*0040*/  PRMT R95, RZ, 0x7610, R95 ;  /* 0x00007610ff5f7816 */ /* 0x000fe4000000005f */
[----:B------:R-:W-:Y:S01]  /*0050*/  ELECT P1, URZ, PT ;  /* 0x0000000000ff782f */ /* 0x000fe20003820000 */
[----:B------:R-:W1:Y:S01]  /*0060*/  LDCU.64 UR40, c[0x0][0x358] ;  /* 0x00006b00ff2877ac */ /* 0x000e620008000a00 */
[----:B---3--:R-:W-:-:S04]  /*0070*/  UISETP.NE.U32.AND UP0, UPT, UR6, URZ, UPT ;  /* 0x000000ff0600728c */ /* 0x008fc8000bf05070 */
[----:B------:R-:W-:Y:S02]  /*0080*/  UISETP.NE.AND.EX UP0, UPT, UR7, URZ, UPT, UP0 ;  /* 0x000000ff0700728c */ /* 0x000fe4000bf05300 */
[----:B----4-:R-:W-:Y:S02]  /*0090*/  ULOP3.LUT UR5, UR37, 0x1, URZ, 0xc0, !UPT ;  /* 0x0000000125057892 */ /* 0x010fe4000f8ec0ff */
[----:B------:R-:W-:Y:S01]  /*00a0*/  ULOP3.LUT UR4, UR37, 0x1, URZ, 0x3c, !UPT ;  /* 0x0000000125047892 */ /* 0x000fe2000f8e3cff */
[----:B--2---:R-:W-:-:S05]  /*00b0*/  SHF.R.U32.HI R106, RZ, 0x5, R103 ;  /* 0x00000005ff6a7819 */ /* 0x004fca0000011667 */
[----:B------:R-:W2:Y:S02]  /*00c0*/  SHFL.IDX PT, R0, R106, RZ, 0x1f ;  /* 0x00001fff6a007589 */ /* 0x000ea400000e0000 */
[----:B--2---:R-:W-:Y:S01]  /*00d0*/  R2UR UR10, R0 ;  /* 0x00000000000a72ca */ /* 0x004fe200000e0000 */
[----:B-1----:R-:W-:-:S14]  /*00e0*/  BRA.U UP0, `(.L_x_0) ;  /* 0x00000001002c7547 */ /* 0x002fdc000b800000 */
[----:B------:R-:W1:Y:S02]  /*00f0*/  LDCU.64 UR8, c[0x0][0x888] ;  /* 0x00011100ff0877ac */ /* 0x000e640008000a00 */
[----:B-1----:R-:W-:-:S04]  /*0100*/  UISETP.NE.U32.AND UP0, UPT, UR8, URZ, UPT ;  /* 0x000000ff0800728c */ /* 0x002fc8000bf05070 */
[----:B------:R-:W-:-:S09]  /*0110*/  UISETP.NE.AND.EX UP0, UPT, UR9, URZ, UPT, UP0 ;  /* 0x000000ff0900728c */ /* 0x000fd2000bf05300 */
[----:B------:R-:W-:Y:S05]  /*0120*/  BRA.U !UP0, `(.L_x_1) ;  /* 0x0000000108107547 */ /* 0x000fea000b800000 */
[----:B------:R-:W1:Y:S02]  /*0130*/  LDC.64 R2, c[0x0][0x888] ;  /* 0x00022200ff027b82 */ /* 0x000e640000000a00 */
[----:B-1----:R1:W5:Y:S01]  /*0140*/  LDG.E R49, desc[UR40][R2.64] ;  /* 0x0000002802317981 */ /* 0x002362000c1e1900 */
[----:B------:R-:W-:Y:S01]  /*0150*/  HFMA2 R95, -RZ, RZ, 0, 5.9604644775390625e-08 ;  /* 0x00000001ff5f7431 */ /* 0x000fe200000001ff */
[----:B------:R-:W-:Y:S05]  /*0160*/  BRA `(.L_x_0) ;  /* 0x00000000000c7947 */ /* 0x000fea0003800000 */
.L_x_1:
[----:B------:R-:W1:Y:S01]  /*0170*/  LDCU UR8, c[0x0][0x880] ;  /* 0x00011000ff0877ac */ /* 0x000e620008000800 */
[----:B------:R-:W-:Y:S01]  /*0180*/  HFMA2 R95, -RZ, RZ, 0, 5.9604644775390625e-08 ;  /* 0x00000001ff5f7431 */ /* 0x000fe200000001ff */
[----:B-1----:R-:W-:-:S07]  /*0190*/  MOV R49, UR8 ;  /* 0x0000000800317c02 */ /* 0x002fce0008000f00 */
.L_x_0:
[----:B------:R-:W2:Y:S02]  /*01a0*/  LDCU.64 UR8, c[0x0][0x8b0] ;  /* 0x00011600ff0877ac */ /* 0x000ea40008000a00 */
[----:B--2---:R-:W-:-:S04]  /*01b0*/  UISETP.NE.U32.AND UP0, UPT, UR8, URZ, UPT ;  /* 0x000000ff0800728c */ /* 0x004fc8000bf05070 */
[----:B------:R-:W-:-:S09]  /*01c0*/  UISETP.NE.AND.EX UP0, UPT, UR9, URZ, UPT, UP0 ;  /* 0x000000ff0900728c */ /* 0x000fd2000bf05300 */
[----:B------:R-:W-:Y:S05]  /*01d0*/  BRA.U UP0, `(.L_x_2) ;  /* 0x0000000100247547 */ /* 0x000fea000b800000 */
[----:B------:R-:W2:Y:S02]  /*01e0*/  LDCU.64 UR8, c[0x0][0x8a8] ;  /* 0x00011500ff0877ac */ /* 0x000ea40008000a00 */
[----:B--2---:R-:W-:-:S04]  /*01f0*/  UISETP.NE.U32.AND UP0, UPT, UR8, URZ, UPT ;  /* 0x000000ff0800728c */ /* 0x004fc8000bf05070 */
[----:B------:R-:W-:-:S09]  /*0200*/  UISETP.NE.AND.EX UP0, UPT, UR9, URZ, UPT, UP0 ;  /* 0x000000ff0900728c */ /* 0x000fd2000bf05300 */
[----:B------:R-:W-:Y:S05]  /*0210*/  BRA.U !UP0, `(.L_x_3) ;  /* 0x00000001080c7547 */ /* 0x000fea000b800000 */
[----:B------:R-:W2:Y:S02]  /*0220*/  LDC.64 R46, c[0x0][0x8a8] ;  /* 0x00022a00ff2e7b82 */ /* 0x000ea40000000a00 */
[----:B--2---:R2:W5:Y:S01]  /*0230*/  LDG.E R46, desc[UR40][R46.64] ;  /* 0x000000282e2e7981 */ /* 0x004562000c1e1900 */
[----:B------:R-:W-:Y:S05]  /*0240*/  BRA `(.L_x_2) ;  /* 0x0000000000087947 */ /* 0x000fea0003800000 */
.L_x_3:
[----:B------:R-:W2:Y:S02]  /*0250*/  LDCU UR8, c[0x0][0x8a0] ;  /* 0x00011400ff0877ac */ /* 0x000ea40008000800 */
[----:B--2---:R-:W-:Y:S02]  /*0260*/  MOV R46, UR8 ;  /* 0x00000008002e7c02 */ /* 0x004fe40008000f00 */
.L_x_2:
[----:B------:R-:W-:Y:S01]  /*0270*/  IMAD.U32 R0, RZ, RZ, UR10 ;  /* 0x0000000aff007e24 */ /* 0x000fe2000f8e00ff */
[----:B------:R-:W-:Y:S04]  /*0280*/  BSSY.RECONVERGENT B0, `(.L_x_4) ;  /* 0x000000c000007945 */ /* 0x000fe80003800200 */
[C---:B------:R-:W-:Y:S02]  /*0290*/  ISETP.NE.OR P2, PT, R0.reuse, 0x1, !P1 ;  /* 0x000000010000780c */ /* 0x040fe40004f45670 */
[----:B------:R-:W-:-:S11]  /*02a0*/  ISETP.NE.OR P0, PT, R0, 0x3, !P1 ;  /* 0x000000030000780c */ /* 0x000fd60004f05670 */
[----:B------:R-:W-:Y:S05]  /*02b0*/  @P2 BRA `(.L_x_5) ;  /* 0x0000000000202947 */ /* 0x000fea0003800000 */
[----:B------:R-:W3:Y:S02]  /*02c0*/  LDCU.64 UR8, c[0x0][0x348] ;  /* 0x00006900ff0877ac */ /* 0x000ee40008000a00 */
[----:B---3--:R-:W-:Y:S02]  /*02d0*/  UIADD3 UR12, UP1, UPT, UR8, 0x80, URZ ;  /* 0x00000080080c7890 */ /* 0x008fe4000ff3e0ff */
[----:B------:R-:W-:Y:S02]  /*02e0*/  UIADD3 UR8, UP0, UPT, UR8, 0x180, URZ ;  /* 0x0000018008087890 */ /* 0x000fe4000ff1e0ff */
[----:B------:R-:W-:Y:S02]  /*02f0*/  UIADD3.X UR13, UPT, UPT, URZ, UR9, URZ, UP1, !UPT ;  /* 0x00000009ff0d7290 */ /* 0x000fe40008ffe4ff */
[----:B------:R-:W-:-:S07]  /*0300*/  UIADD3.X UR9, UPT, UPT, URZ, UR9, URZ, UP0, !UPT ;  /* 0x00000009ff097290 */ /* 0x000fce00087fe4ff */
[----:B------:R3:W-:Y:S02]  /*0310*/  UTMACCTL.PF [UR12] ;  /* 0x000000000c0079b9 */ /* 0x0007e40008040000 */
[----:B------:R3:W-:Y:S02]  /*0320*/  UTMACCTL.PF [UR8] ;  /* 0x00000000080079b9 */ /* 0x0007e40008040000 */
[----:B---3--:R-:W-:Y:S01]  /*0330*/  NOP ;  /* 0x0000000000007918 */ /* 0x008fe20000000000 */
.L_x_5:
[----:B------:R-:W-:Y:S05]  /*0340*/  BSYNC.RECONVERGENT B0 ;  /* 0x0000000000007941 */ /* 0x000fea0003800200 */
.L_x_4:
[----:B------:R-:W-:Y:S04]  /*0350*/  BSSY.RECONVERGENT B0, `(.L_x_6) ;  /* 0x000000a000007945 */ /* 0x000fe80003800200 */
        /* <DEDUP_REMOVED lines=9> */
.L_x_7:
[----:B------:R-:W-:Y:S05]  /*03f0*/  BSYNC.RECONVERGENT B0 ;  /* 0x0000000000007941 */ /* 0x000fea0003800200 */
.L_x_6:
[----:B------:R-:W3:Y:S01]  /*0400*/  LDCU.64 UR8, c[0x0][0x888] ;  /* 0x00011100ff0877ac */ /* 0x000ee20008000a00 */
[----:B------:R-:W-:Y:S02]  /*0410*/  UISETP.EQ.U32.AND UP1, UPT, UR6, URZ, UPT ;  /* 0x000000ff0600728c */ /* 0x000fe4000bf22070 */
[----:B------:R-:W-:Y:S02]  /*0420*/  UPLOP3.LUT UP5, UPT, UPT, UPT, UPT, 0x80, 0x8 ;  /* 0x000000000008789c */ /* 0x000fe40003faf070 */
[----:B---3--:R-:W-:-:S04]  /*0430*/  UISETP.NE.U32.AND UP0, UPT, UR8, URZ, UPT ;  /* 0x000000ff0800728c */ /* 0x008fc8000bf05070 */
[----:B------:R-:W-:-:S04]  /*0440*/  UISETP.NE.AND.EX UP0, UPT, UR9, URZ, UPT, UP0 ;  /* 0x000000ff0900728c */ /* 0x000fc8000bf05300 */
[----:B------:R-:W-:-:S04]  /*0450*/  UISETP.EQ.OR.EX UP2, UPT, UR7, URZ, !UP0, UP1 ;  /* 0x000000ff0700728c */ /* 0x000fc8000c742710 */
[----:B------:R-:W-:-:S05]  /*0460*/  UP2UR UR44, UPR, URZ, 0x4 ;  /* 0x00000004ff2c7883 */ /* 0x000fca0008000000 */
[----:B------:R-:W-:Y:S07]  /*0470*/  BRA.U !UP2, `(.L_x_8) ;  /* 0x000000010a207547 */ /* 0x000fee000b800000 */
[----:B------:R-:W-:Y:S01]  /*0480*/  UISETP.NE.U32.AND UP2, UPT, UR6, URZ, UPT ;  /* 0x000000ff0600728c */ /* 0x000fe2000bf45070 */
[----:B-----5:R-:W-:Y:S01]  /*0490*/  FSETP.NEU.AND P0, PT, R49, RZ, PT ;  /* 0x000000ff3100720b */ /* 0x020fe20003f0d000 */
[----:B------:R-:W-:Y:S02]  /*04a0*/  USEL UR6, URZ, 0xffffffff, UP0 ;  /* 0xffffffffff067887 */ /* 0x000fe40008000000 */
[----:B------:R-:W-:-:S10]  /*04b0*/  UISETP.NE.AND.EX UP2, UPT, UR7, URZ, UPT, UP2 ;  /* 0x000000ff0700728c */ /* 0x000fd4000bf45320 */
[----:B------:R-:W-:Y:S01]  /*04c0*/  VOTEU.ANY UP1, P0 ;  /* 0x0000000000ff7886 */ /* 0x000fe20000020100 */
[----:B------:R-:W-:-:S04]  /*04d0*/  @!UP2 USEL UR6, URZ, 0xffffffff, UP1 ;  /* 0xffffffffff06a887 */ /* 0x000fc80008800000 */
[----:B------:R-:W-:-:S04]  /*04e0*/  ULOP3.LUT UR6, UR6, 0x1, URZ, 0xc0, !UPT ;  /* 0x0000000106067892 */ /* 0x000fc8000f8ec0ff */
[----:B------:R-:W-:-:S11]  /*04f0*/  UISETP.NE.U32.AND UP5, UPT, UR6, 0x1, UPT ;  /* 0x000000010600788c */ /* 0x000fd6000bfa5070 */
.L_x_8:
[----:B------:R-:W3:Y:S01]  /*0500*/  SHFL.IDX PT, R0, R106, RZ, 0x1f ;  /* 0x00001fff6a007589 */ /* 0x000ee200000e0000 */
[----:B------:R-:W-:-:S04]  /*0510*/  UISETP.NE.AND UP1, UPT, UR10, 0x2, UPT ;  /* 0x000000020a00788c */ /* 0x000fc8000bf25270 */
[----:B------:R-:W-:Y:S02]  /*0520*/  UISETP.EQ.AND UP2, UPT, UR5, URZ, !UP1 ;  /* 0x000000ff0500728c */ /* 0x000fe4000cf42270 */
[----:B------:R-:W-:-:S04]  /*0530*/  USEL UR7, URZ, 0x1, UP1 ;  /* 0x00000001ff077887 */ /* 0x000fc80008800000 */
[----:B------:R-:W-:Y:S02]  /*0540*/  PLOP3.LUT P5, PT, P1, PT, UP2, 0x80, 0x8 ;  /* 0x000000000008781c */ /* 0x000fe40000faf028 */
[----:B---3--:R-:W-:-:S13]  /*0550*/  ISETP.NE.AND P0, PT, R0, RZ, PT ;  /* 0x000000ff0000720c */ /* 0x008fda0003f05270 */
[----:B------:R-:W-:Y:S05]  /*0560*/  @P0 BRA `(.L_x_9) ;  /* 0x0000000800700947 */ /* 0x000fea0003800000 */
[----:B------:R-:W-:Y:S01]  /*0570*/  ELECT P0, URZ, PT ;  /* 0x0000000000ff782f */ /* 0x000fe20003800000 */
[----:B------:R-:W-:-:S12]  /*0580*/  BSSY.RECONVERGENT B0, `(.L_x_9) ;  /* 0x000009a000007945 */ /* 0x000fd80003800200 */
[----:B------:R-:W-:Y:S05]  /*0590*/  @!P0 BRA `(.L_x_10) ;  /* 0x0000000800608947 */ /* 0x000fea0003800000 */
[----:B------:R-:W-:Y:S01]  /*05a0*/  UMOV UR8, 0x400 ;  /* 0x0000040000087882 */ /* 0x000fe20000000000 */
[----:B------:R-:W-:Y:S01]  /*05b0*/  UMOV UR6, 0x1 ;  /* 0x0000000100067882 */ /* 0x000fe20000000000 */
[----:B------:R-:W-:Y:S02]  /*05c0*/  ULEA UR8, UR37, UR8, 0x18 ;  /* 0x0000000825087291 */ /* 0x000fe4000f8ec0ff */
[----:B------:R-:W-:-:S04]  /*05d0*/  UIADD3 UR12, UPT, UPT, -UR6, 0x100000, URZ ;  /* 0x00100000060c7890 */ /* 0x000fc8000fffe1ff */
[----:B------:R-:W-:Y:S02]  /*05e0*/  USHF.L.U32 UR13, UR12, 0xb, URZ ;  /* 0x0000000b0c0d7899 */ /* 0x000fe400080006ff */
[----:B------:R-:W-:Y:S01]  /*05f0*/  USHF.L.U32 UR12, UR12, 0x1, URZ ;  /* 0x000000010c0c7899 */ /* 0x000fe200080006ff */
[----:B------:R-:W3:Y:S11]  /*0600*/  FENCE.VIEW.ASYNC.S ;  /* 0x00000000000073c6 */ /* 0x000ef60000000000 */
[----:B---3--:R3:W4:Y:S01]  /*0610*/  SYNCS.EXCH.64 URZ, [UR8], UR12 ;  /* 0x0000000c08ff75b2 */ /* 0x0087220008000100 */
[----:B------:R3:W1:Y:S01]  /*0620*/  SYNCS.EXCH.64 URZ, [UR8+0x240], UR12 ;  /* 0x0002400c08ff75b2 */ /* 0x0006620008000100 */
        /* <DEDUP_REMOVED lines=141> */
[----:B------:R3:W1:Y:S02]  /*0f00*/  SYNCS.EXCH.64 URZ, [UR8+0x478], UR12 ;  /* 0x0004780c08ff75b2 */ /* 0x0006640008000100 */
[----:B---34-:R-:W-:Y:S01]  /*0f10*/  NOP ;  /* 0x0000000000007918 */ /* 0x018fe20000000000 */
.L_x_10:
[----:B------:R-:W-:Y:S05]  /*0f20*/  BSYNC.RECONVERGENT B0 ;  /* 0x0000000000007941 */ /* 0x000fea0003800200 */
.L_x_9:
[----:B------:R-:W3:Y:S01]  /*0f30*/  SHFL.IDX PT, R0, R106, RZ, 0x1f ;  /* 0x00001fff6a007589 */ /* 0x000ee200000e0000 */
[----:B------:R-:W-:Y:S01]  /*0f40*/  NOP ;  /* 0x0000000000007918 */ /* 0x000fe20000000000 */
[----:B---3--:R-:W-:-:S13]  /*0f50*/  ISETP.NE.AND P0, PT, R0, 0x1, PT ;  /* 0x000000010000780c */ /* 0x008fda0003f05270 */
[----:B------:R-:W-:Y:S05]  /*0f60*/  @P0 BRA `(.L_x_11) ;  /* 0x00000000003c0947 */ /* 0x000fea0003800000 */
[----:B------:R-:W-:Y:S01]  /*0f70*/  UMOV UR9, 0x400 ;  /* 0x0000040000097882 */ /* 0x000fe20000000000 */
[----:B------:R-:W-:Y:S01]  /*0f80*/  UMOV UR8, 0x20 ;  /* 0x0000002000087882 */ /* 0x000fe20000000000 */
[----:B------:R-:W-:Y:S01]  /*0f90*/  UMOV UR6, 0x80 ;  /* 0x0000008000067882 */ /* 0x000fe20000000000 */
[----:B------:R-:W-:Y:S02]  /*0fa0*/  ULEA UR9, UR37, UR9, 0x18 ;  /* 0x0000000925097291 */ /* 0x000fe4000f8ec0ff */
[----:B------:R-:W-:-:S04]  /*0fb0*/  UIADD3 UR12, UPT, UPT, -UR8, 0x100000, URZ ;  /* 0x00100000080c7890 */ /* 0x000fc8000fffe1ff */
[----:B------:R-:W-:Y:S02]  /*0fc0*/  USHF.L.U32 UR13, UR12, 0xb, URZ ;  /* 0x0000000b0c0d7899 */ /* 0x000fe400080006ff */
[----:B------:R-:W-:Y:S02]  /*0fd0*/  USHF.L.U32 UR12, UR12, 0x1, URZ ;  /* 0x000000010c0c7899 */ /* 0x000fe400080006ff */
[----:B------:R-:W-:-:S04]  /*0fe0*/  UIADD3 UR14, UPT, UPT, -UR6, 0x100000, URZ ;  /* 0x00100000060e7890 */ /* 0x000fc8000fffe1ff */
[----:B------:R-:W-:Y:S02]  /*0ff0*/  USHF.L.U32 UR15, UR14, 0xb, URZ ;  /* 0x0000000b0e0f7899 */ /* 0x000fe400080006ff */
[----:B------:R-:W-:Y:S01]  /*1000*/  USHF.L.U32 UR14, UR14, 0x1, URZ ;  /* 0x000000010e0e7899 */ /* 0x000fe200080006ff */
[----:B------:R-:W-:Y:S01]  /*1010*/  ELECT P0, URZ, PT ;  /* 0x0000000000ff782f */ /* 0x000fe20003800000 */
[----:B------:R-:W3:Y:S02]  /*1020*/  FENCE.VIEW.ASYNC.S ;  /* 0x00000000000073c6 */ /* 0x000ee40000000000 */
[----:B---3--:R3:W4:Y:S08]  /*1030*/  SYNCS.EXCH.64 URZ, [UR9+0x480], UR12 ;  /* 0x0004800c09ff75b2 */ /* 0x0087300008000100 */
[----:B------:R3:W1:Y:S01]  /*1040*/  SYNCS.EXCH.64 URZ, [UR9+0x488], UR14 ;  /* 0x0004880e09ff75b2 */ /* 0x0006620008000100 */
[----:B------:R-:W-:Y:S01]  /*1050*/  NOP ;  /* 0x0000000000007918 */ /* 0x000fe20000000000 */
.L_x_11:
[----:B------:R-:W2:Y:S01]  /*1060*/  SHFL.IDX PT, R0, R106, RZ, 0x1f ;  /* 0x00001fff6a007589 */ /* 0x000ea200000e0000 */
[----:B------:R-:W-:Y:S01]  /*1070*/  NOP ;  /* 0x0000000000007918 */ /* 0x000fe20000000000 */
[----:B--2---:R-:W-:-:S13]  /*1080*/  ISETP.NE.AND P0, PT, R0, 0x3, PT ;  /* 0x000000030000780c */ /* 0x004fda0003f05270 */
[----:B------:R-:W-:Y:S05]  /*1090*/  @P0 BRA `(.L_x_12) ;  /* 0x00000000002c0947 */ /* 0x000fea0003800000 */
[----:B------:R-:W-:Y:S01]  /*10a0*/  UMOV UR8, 0x400 ;  /* 0x0000040000087882 */ /* 0x000fe20000000000 */
[----:B------:R-:W-:Y:S01]  /*10b0*/  UMOV UR6, 0x20 ;  /* 0x0000002000067882 */ /* 0x000fe20000000000 */
[----:B------:R-:W-:Y:S02]  /*10c0*/  ULEA UR8, UR37, UR8, 0x18 ;  /* 0x0000000825087291 */ /* 0x000fe4000f8ec0ff */
[----:B---3--:R-:W-:-:S04]  /*10d0*/  UIADD3 UR12, UPT, UPT, -UR6, 0x100000, URZ ;  /* 0x00100000060c7890 */ /* 0x008fc8000fffe1ff */
[----:B------:R-:W-:Y:S02]  /*10e0*/  USHF.L.U32 UR13, UR12, 0xb, URZ ;  /* 0x0000000b0c0d7899 */ /* 0x000fe400080006ff */
[----:B------:R-:W-:Y:S01]  /*10f0*/  USHF.L.U32 UR12, UR12, 0x1, URZ ;  /* 0x000000010c0c7899 */ /* 0x000fe200080006ff */
[----:B------:R-:W-:Y:S01]  /*1100*/  ELECT P0, URZ, PT ;  /* 0x0000000000ff782f */ /* 0x000fe20003800000 */
[----:B------:R-:W2:Y:S10]  /*1110*/  FENCE.VIEW.ASYNC.S ;  /* 0x00000000000073c6 */ /* 0x000eb40000000000 */
[----:B--2---:R2:W3:Y:S01]  /*1120*/  SYNCS.EXCH.64 URZ, [UR8+0x490], UR12 ;  /* 0x0004900c08ff75b2 */ /* 0x0044e20008000100 */
[----:B------:R2:W1:Y:S01]  /*1130*/  SYNCS.EXCH.64 URZ, [UR8+0x498], UR12 ;  /* 0x0004980c08ff75b2 */ /* 0x0004620008000100 */
[----:B------:R-:W-:Y:S01]  /*1140*/  NOP ;  /* 0x0000000000007918 */ /* 0x000fe20000000000 */
.L_x_12:
[----:B------:R-:W4:Y:S01]  /*1150*/  SHFL.IDX PT, R0, R106, RZ, 0x1f ;  /* 0x00001fff6a007589 */ /* 0x000f2200000e0000 */
[----:B------:R-:W-:Y:S01]  /*1160*/  NOP ;  /* 0x0000000000007918 */ /* 0x000fe20000000000 */
[----:B----4-:R-:W-:-:S13]  /*1170*/  ISETP.NE.AND P0, PT, R0, 0x4, PT ;  /* 0x000000040000780c */ /* 0x010fda0003f05270 */
[----:B------:R-:W-:Y:S05]  /*1180*/  @P0 BRA `(.L_x_13) ;  /* 0x0000000000480947 */ /* 0x000fea0003800000 */
[----:B---3--:R-:W-:Y:S01]  /*1190*/  UMOV UR9, 0x1e0 ;  /* 0x000001e000097882 */ /* 0x008fe20000000000 */
[----:B--2---:R-:W-:Y:S01]  /*11a0*/  UMOV UR8, 0x400 ;  /* 0x0000040000087882 */ /* 0x004fe20000000000 */
[----:B------:R-:W-:Y:S01]  /*11b0*/  USEL UR9, UR9, 0x1a0, UP5 ;  /* 0x000001a009097887 */ /* 0x000fe2000a800000 */
        /* <DEDUP_REMOVED lines=9> */
[----:B------:R-:W2:Y:S02]  /*1250*/  FENCE.VIEW.ASYNC.S ;  /* 0x00000000000073c6 */ /* 0x000ea40000000000 */
[----:B--2---:R4:W2:Y:S08]  /*1260*/  SYNCS.EXCH.64 URZ, [UR8+0x4a0], UR12 ;  /* 0x0004a00c08ff75b2 */ /* 0x0048b00008000100 */
[----:B------:R4:W3:Y:S01]  /*1270*/  SYNCS.EXCH.64 URZ, [UR8+0x4b0], UR14 ;  /* 0x0004b00e08ff75b2 */ /* 0x0008e20008000100 */
[----:B------:R4:W1:Y:S01]  /*1280*/  SYNCS.EXCH.64 URZ, [UR8+0x4a8], UR12 ;  /* 0x0004a80c08ff75b2 */ /* 0x0008620008000100 */
[----:B------:R4:W1:Y:S02]  /*1290*/  SYNCS.EXCH.64 URZ, [UR8+0x4b8], UR14 ;  /* 0x0004b80e08ff75b2 */ /* 0x0008640008000100 */
[----:B----4-:R-:W-:Y:S01]  /*12a0*/  NOP ;  /* 0x0000000000007918 */ /* 0x010fe20000000000 */
.L_x_13:
[----:B------:R-:W4:Y:S01]  /*12b0*/  SHFL.IDX PT, R0, R106, RZ, 0x1f ;  /* 0x00001fff6a007589 */ /* 0x000f2200000e0000 */
[----:B------:R-:W-:Y:S01]  /*12c0*/  NOP ;  /* 0x0000000000007918 */ /* 0x000fe20000000000 */
[----:B----4-:R-:W-:-:S13]  /*12d0*/  ISETP.NE.AND P0, PT, R0, 0x5, PT ;  /* 0x000000050000780c */ /* 0x010fda0003f05270 */
[----:B------:R-:W-:Y:S05]  /*12e0*/  @P0 BRA `(.L_x_14) ;  /* 0x0000000000540947 */ /* 0x000fea0003800000 */
[----:B---3--:R-:W-:Y:S01]  /*12f0*/  UMOV UR9, 0x400 ;  /* 0x0000040000097882 */ /* 0x008fe20000000000 */
[----:B--2---:R-:W-:Y:S01]  /*1300*/  UMOV UR8, 0x1 ;  /* 0x0000000100087882 */ /* 0x004fe20000000000 */
        /* <DEDUP_REMOVED lines=13> */
[----:B------:R4:W1:Y:S01]  /*13e0*/  SYNCS.EXCH.64 URZ, [UR9+0x4e8], UR14 ;  /* 0x0004e80e09ff75b2 */ /* 0x0008620008000100 */
[----:B------:R4:W1:Y:S01]  /*13f0*/  SYNCS.EXCH.64 URZ, [UR9+0x4d0], UR12 ;  /* 0x0004d00c09ff75b2 */ /* 0x0008620008000100 */
[----:B------:R4:W1:Y:S01]  /*1400*/  SYNCS.EXCH.64 URZ, [UR9+0x4f0], UR14 ;  /* 0x0004f00e09ff75b2 */ /* 0x0008620008000100 */
[----:B------:R4:W1:Y:S01]  /*1410*/  SYNCS.EXCH.64 URZ, [UR9+0x4d8], UR12 ;  /* 0x0004d80c09ff75b2 */ /* 0x0008620008000100 */
[----:B------:R4:W1:Y:S02]  /*1420*/  SYNCS.EXCH.64 URZ, [UR9+0x4f8], UR14 ;  /* 0x0004f80e09ff75b2 */ /* 0x0008640008000100 */
[----:B----4-:R-:W-:Y:S01]  /*1430*/  NOP ;  /* 0x0000000000007918 */ /* 0x010fe20000000000 */
.L_x_14:
[----:B------:R-:W4:Y:S01]  /*1440*/  SHFL.IDX PT, R0, R106, RZ, 0x1f ;  /* 0x00001fff6a007589 */ /* 0x000f2200000e0000 */
[----:B------:R-:W-:Y:S01]  /*1450*/  ISETP.NE.OR P1, PT, RZ, UR10, !P1 ;  /* 0x0000000aff007c0c */ /* 0x000fe2000cf25670 */
[----:B------:R-:W-:Y:S01]  /*1460*/  NOP ;  /* 0x0000000000007918 */ /* 0x000fe20000000000 */
[----:B----4-:R-:W-:-:S13]  /*1470*/  ISETP.NE.AND P0, PT, R0, 0x3, PT ;  /* 0x000000030000780c */ /* 0x010fda0003f05270 */
[----:B------:R-:W-:Y:S05]  /*1480*/  @P0 BRA `(.L_x_15) ;  /* 0x0000000000340947 */ /* 0x000fea0003800000 */
[----:B--2---:R-:W-:Y:S01]  /*1490*/  UMOV UR8, 0x400 ;  /* 0x0000040000087882 */ /* 0x004fe20000000000 */
[----:B------:R-:W-:Y:S01]  /*14a0*/  UMOV UR6, 0x20 ;  /* 0x0000002000067882 */ /* 0x000fe20000000000 */
[----:B------:R-:W-:Y:S02]  /*14b0*/  ULEA UR8, UR37, UR8, 0x18 ;  /* 0x0000000825087291 */ /* 0x000fe4000f8ec0ff */
[----:B---3--:R-:W-:-:S04]  /*14c0*/  UIADD3 UR12, UPT, UPT, -UR6, 0x100000, URZ ;  /* 0x00100000060c7890 */ /* 0x008fc8000fffe1ff */
[----:B------:R-:W-:Y:S02]  /*14d0*/  USHF.L.U32 UR13, UR12, 0xb, URZ ;  /* 0x0000000b0c0d7899 */ /* 0x000fe400080006ff */
[----:B------:R-:W-:Y:S01]  /*14e0*/  USHF.L.U32 UR12, UR12, 0x1, URZ ;  /* 0x000000010c0c7899 */ /* 0x000fe200080006ff */
[----:B------:R-:W-:Y:S01]  /*14f0*/  ELECT P0, URZ, PT ;  /* 0x0000000000ff782f */ /* 0x000fe20003800000 */
[----:B------:R-:W2:Y:S10]  /*1500*/  FENCE.VIEW.ASYNC.S ;  /* 0x00000000000073c6 */ /* 0x000eb40000000000 */
[----:B--2---:R4:W2:Y:S01]  /*1510*/  SYNCS.EXCH.64 URZ, [UR8+0x500], UR12 ;  /* 0x0005000c08ff75b2 */ /* 0x0048a20008000100 */
[----:B------:R4:W3:Y:S01]  /*1520*/  SYNCS.EXCH.64 URZ, [UR8+0x510], UR12 ;  /* 0x0005100c08ff75b2 */ /* 0x0008e20008000100 */
[----:B------:R4:W1:Y:S01]  /*1530*/  SYNCS.EXCH.64 URZ, [UR8+0x508], UR12 ;  /* 0x0005080c08ff75b2 */ /* 0x0008620008000100 */
[----:B------:R4:W1:Y:S02]  /*1540*/  SYNCS.EXCH.64 URZ, [UR8+0x518], UR12 ;  /* 0x0005180c08ff75b2 */ /* 0x0008640008000100 */
[----:B----4-:R-:W-:Y:S01]  /*1550*/  NOP ;  /* 0x0000000000007918 */ /* 0x010fe20000000000 */
.L_x_15:
[----:B------:R-:W-:Y:S01]  /*1560*/  VOTEU.ALL UP1, P1 ;  /* 0x0000000000ff7886 */ /* 0x000fe20000820000 */
[----:B--2---:R-:W2:Y:S01]  /*1570*/  LDCU UR8, c[0x0][0x36c] ;  /* 0x00006d80ff0877ac */ /* 0x004ea20008000800 */
[----:B------:R-:W-:Y:S01]  /*1580*/  NOP ;  /* 0x0000000000007918 */ /* 0x000fe20000000000 */
[----:B------:R-:W-:Y:S01]  /*1590*/  LOP3.LUT R10, R103, 0x1f, RZ, 0xc0, !PT ;  /* 0x0000001f670a7812 */ /* 0x000fe200078ec0ff */
[----:B---3--:R-:W-:Y:S01]  /*15a0*/  UMOV UR12, 0x20 ;  /* 0x00000020000c7882 */ /* 0x008fe20000000000 */
[----:B------:R-:W-:Y:S01]  /*15b0*/  @!UP1 UMOV UR6, 0x400 ;  /* 0x0000040000069882 */ /* 0x000fe20000000000 */
[----:B------:R-:W-:-:S04]  /*15c0*/  @!UP1 UIADD3 UR12, UPT, UPT, -UR12, 0x100000, URZ ;  /* 0x001000000c0c9890 */ /* 0x000fc8000fffe1ff */
[----:B------:R-:W-:Y:S02]  /*15d0*/  @!UP1 USHF.L.U32 UR13, UR12, 0xb, URZ ;  /* 0x0000000b0c0d9899 */ /* 0x000fe400080006ff */
[----:B------:R-:W-:Y:S02]  /*15e0*/  @!UP1 USHF.L.U32 UR12, UR12, 0x1, URZ ;  /* 0x000000010c0c9899 */ /* 0x000fe400080006ff */
[----:B------:R-:W-:Y:S01]  /*15f0*/  @!UP1 ULEA UR6, UR37, UR6, 0x18 ;  /* 0x0000000625069291 */ /* 0x000fe2000f8ec0ff */
[----:B------:R-:W-:Y:S01]  /*1600*/  VOTEU.ALL UP1, P1 ;  /* 0x0000000000ff7886 */ /* 0x000fe20000820000 */
[----:B------:R-:W-:Y:S01]  /*1610*/  UISETP.NE.AND UP4, UPT, UR10, URZ, UPT ;  /* 0x000000ff0a00728c */ /* 0x000fe2000bf85270 */
[----:B------:R-:W3:Y:S09]  /*1620*/  FENCE.VIEW.ASYNC.S ;  /* 0x00000000000073c6 */ /* 0x000ef20000000000 */
[----:B---3--:R3:W4:Y:S01]  /*1630*/  @!UP1 SYNCS.EXCH.64 URZ, [UR6+0x520], UR12 ;  /* 0x0005200c06ff95b2 */ /* 0x0087220008000100 */
[----:B--2---:R-:W-:-:S09]  /*1640*/  UISETP.EQ.U32.AND UP1, UPT, UR8, 0x1, UPT ;  /* 0x000000010800788c */ /* 0x004fd2000bf22070 */
[----:B------:R-:W-:Y:S05]  /*1650*/  BRA.U !UP1, `(.L_x_16) ;  /* 0x0000000109087547 */ /* 0x000fea000b800000 */
[----:B-1--4-:R-:W-:Y:S01]  /*1660*/  UCGABAR_ARV ;  /* 0x00000000000079c7 */ /* 0x012fe20008000000 */
[----:B------:R-:W-:Y:S05]  /*1670*/  BRA `(.L_x_17) ;  /* 0x0000000000047947 */ /* 0x000fea0003800000 */
.L_x_16:
[----:B-1--4-:R-:W-:Y:S01]  /*1680*/  NOP ;  /* 0x0000000000007918 */ /* 0x012fe20000000000 */
.L_x_17:
[----:B------:R-:W1:Y:S01]  /*1690*/  S2R R94, SR_CTAID.Y ;  /* 0x00000000005e7919 */ /* 0x000e620000002600 */
[----:B------:R-:W-:-:S05]  /*16a0*/  CS2R.32 R93, SR_CgaSize ;  /* 0x00000000005d7805 */ /* 0x000fca0000008a00 */
[----:B------:R-:W-:-:S05]  /*16b0*/  IMAD R93, R93, -0xa0, RZ ;  /* 0xffffff605d5d7824 */ /* 0x000fca00078e02ff */
[----:B---3--:R-:W-:-:S14]  /*16c0*/  R2UR UR6, R93 ;  /* 0x000000005d0672ca */ /* 0x008fdc00000e0000 */
[----:B------:R-:W2:Y:S01]  /*16d0*/  LDCU UR6, c[0x0][UR6+0x2b4] ;  /* 0x00005680060677ac */ /* 0x000ea20008000800 */
[----:B------:R-:W-:-:S05]  /*16e0*/  CS2R.32 R0, SR_CgaSize ;  /* 0x0000000000007805 */ /* 0x000fca0000008a00 */
[----:B------:R-:W-:-:S06]  /*16f0*/  IMAD R0, R0, -0xa0, RZ ;  /* 0xffffff6000007824 */ /* 0x000fcc00078e02ff */
[----:B------:R-:W3:Y:S01]  /*1700*/  LDC R0, c[0x0][R0+0x2a4] ;  /* 0x0000a90000007b82 */ /* 0x000ee20000000800 */
[----:B------:R-:W-:Y:S01]  /*1710*/  PRMT R8, RZ, 0x7610, R8 ;  /* 0x00007610ff087816 */ /* 0x000fe20000000008 */
[----:B------:R-:W4:Y:S01]  /*1720*/  S2R R11, SR_CTAID.X ;  /* 0x00000000000b7919 */ /* 0x000f220000002500 */
[----:B------:R-:W-:-:S05]  /*1730*/  CS2R.32 R93, SR_CgaSize ;  /* 0x00000000005d7805 */ /* 0x000fca0000008a00 */
[----:B------:R-:W-:-:S05]  /*1740*/  IMAD R93, R93, -0xa0, RZ ;  /* 0xffffff605d5d7824 */ /* 0x000fca00078e02ff */
[----:B------:R-:W-:-:S14]  /*1750*/  R2UR UR8, R93 ;  /* 0x000000005d0872ca */ /* 0x000fdc00000e0000 */
[----:B------:R-:W3:Y:S01]  /*1760*/  LDCU UR8, c[0x0][UR8+0x2b0] ;  /* 0x00005600080877ac */ /* 0x000ee20008000800 */
[----:B------:R-:W-:Y:S01]  /*1770*/  UISETP.NE.AND UP2, UPT, UR10, 0x2, UPT ;  /* 0x000000020a00788c */ /* 0x000fe2000bf45270 */
[----:B------:R-:W2:Y:S01]  /*1780*/  LDC R9, c[0x0][0xb24] ;  /* 0x0002c900ff097b82 */ /* 0x000ea20000000800 */
[----:B------:R-:W-:-:S05]  /*1790*/  CS2R.32 R2, SR_CgaSize ;  /* 0x0000000000027805 */ /* 0x000fca0000008a00 */
[----:B------:R-:W-:-:S06]  /*17a0*/  IMAD R2, R2, -0xa0, RZ ;  /* 0xffffff6002027824 */ /* 0x000fcc00078e02ff */
[----:B------:R-:W3:Y:S08]  /*17b0*/  LDC R2, c[0x0][R2+0x2a0] ;  /* 0x0000a80002027b82 */ /* 0x000ef00000000800 */
[----:B------:R-:W3:Y:S01]  /*17c0*/  LDC R40, c[0x0][0xb24] ;  /* 0x0002c900ff287b82 */ /* 0x000ee20000000800 */
[----:B-1----:R-:W-:-:S07]  /*17d0*/  I2FP.F32.U32 R3, R94 ;  /* 0x0000005e00037245 */ /* 0x002fce0000201000 */
[----:B------:R-:W1:Y:S01]  /*17e0*/  S2UR UR36, SR_CTAID.Z ;  /* 0x00000000002479c3 */ /* 0x000e620000002700 */
[----:B--2---:R-:W-:Y:S01]  /*17f0*/  ISETP.GE.AND P0, PT, R9, 0x1, PT ;  /* 0x000000010900780c */ /* 0x004fe20003f06270 */
[----:B----4-:R-:W-:Y:S01]  /*1800*/  IMAD.MOV.U32 R93, RZ, RZ, R11 ;  /* 0x000000ffff5d7224 */ /* 0x010fe200078e000b */
[----:B------:R-:W-:Y:S01]  /*1810*/  I2FP.F32.U32 R4, R11 ;  /* 0x0000000b00047245 */ /* 0x000fe20000201000 */
[----:B------:R-:W-:Y:S01]  /*1820*/  FMUL R3, R3, UR6 ;  /* 0x0000000603037c20 */ /* 0x000fe20008400000 */
[----:B------:R-:W2:Y:S03]  /*1830*/  LDCU UR6, c[0x0][0xb30] ;  /* 0x00016600ff0677ac */ /* 0x000ea60008000800 */
[----:B---3--:R-:W-:Y:S01]  /*1840*/  FMUL R4, R4, UR8 ;  /* 0x0000000804047c20 */ /* 0x008fe20008400000 */
[----:B------:R-:W3:Y:S08]  /*1850*/  F2I.U32.TRUNC.NTZ R81, R3 ;  /* 0x0000000300517305 */ /* 0x000ef0000020f000 */
[----:B------:R-:W4:Y:S01]  /*1860*/  F2I.U32.TRUNC.NTZ R92, R4 ;  /* 0x00000004005c7305 */ /* 0x000f22000020f000 */
[----:B--2---:R-:W-:Y:S01]  /*1870*/  UISETP.NE.AND UP3, UPT, UR6, 0x1, UPT ;  /* 0x000000010600788c */ /* 0x004fe2000bf65270 */
[----:B---3--:R-:W-:-:S05]  /*1880*/  IADD3 R81, PT, PT, -R81, RZ, RZ ;  /* 0x000000ff51517210 */ /* 0x008fca0007ffe1ff */
[----:B------:R-:W-:Y:S01]  /*1890*/  IMAD R81, R0, R81, R94 ;  /* 0x0000005100517224 */ /* 0x000fe200078e025e */
[----:B------:R-:W-:Y:S01]  /*18a0*/  PRMT R0, RZ, 0x7610, R0 ;  /* 0x00007610ff007816 */ /* 0x000fe20000000000 */
[----:B----4-:R-:W-:-:S04]  /*18b0*/  IMAD.MOV R92, RZ, RZ, -R92 ;  /* 0x000000ffff5c7224 */ /* 0x010fc800078e0a5c */
[----:B------:R-:W-:Y:S01]  /*18c0*/  IMAD R92, R2, R92, R11 ;  /* 0x0000005c025c7224 */ /* 0x000fe200078e020b */
[----:B-1----:R-:W-:Y:S06]  /*18d0*/  BRA.U UP4, `(.L_x_18) ;  /* 0x0000000104247547 */ /* 0x002fec000b800000 */
[----:B------:R-:W-:Y:S01]  /*18e0*/  ISETP.NE.AND P1, PT, R81, RZ, PT ;  /* 0x000000ff5100720c */ /* 0x000fe20003f25270 */
[----:B------:R-:W-:Y:S01]  /*18f0*/  IMAD.MOV.U32 R0, RZ, RZ, 0x3 ;  /* 0x00000003ff007424 */ /* 0x000fe200078e00ff */
[C---:B------:R-:W-:Y:S02]  /*1900*/  LOP3.LUT R3, R92.reuse, 0xfffffffe, RZ, 0xc0, !PT ;  /* 0xfffffffe5c037812 */ /* 0x040fe400078ec0ff */
[----:B------:R-:W-:Y:S02]  /*1910*/  ISETP.LT.U32.OR P1, PT, R92, 0x2, !P1 ;  /* 0x000000025c00780c */ /* 0x000fe40004f21470 */
[----:B------:R-:W-:Y:S02]  /*1920*/  SHF.L.U32 R0, R0, R3, RZ ;  /* 0x0000000300007219 */ /* 0x000fe400000006ff */
[----:B------:R-:W-:Y:S02]  /*1930*/  SEL R5, RZ, 0x1, !P1 ;  /* 0x00000001ff057807 */ /* 0x000fe40004800000 */
[----:B------:R-:W-:-:S05]  /*1940*/  SEL R2, RZ, 0x2, !P1 ;  /* 0x00000002ff027807 */ /* 0x000fca0004800000 */
[----:B------:R-:W-:-:S05]  /*1950*/  IMAD.IADD R2, R5, 0x1, R2 ;  /* 0x0000000105027824 */ /* 0x000fca00078e0202 */
[----:B------:R-:W-:Y:S02]  /*1960*/  PRMT R8, R2, 0x7610, R8 ;  /* 0x0000761002087816 */ /* 0x000fe40000000008 */
.L_x_18:
[----:B------:R-:W-:Y:S05]  /*1970*/  @!P0 BRA `(.L_x_19) ;  /* 0x0000000000b88947 */ /* 0x000fea0003800000 */
[----:B------:R-:W1:Y:S01]  /*1980*/  LDC.64 R4, c[0x0][0xb18] ;  /* 0x0002c600ff047b82 */ /* 0x000e620000000a00 */
[----:B------:R-:W-:-:S07]  /*1990*/  ISETP.NE.AND P0, PT, R9, 0x1, PT ;  /* 0x000000010900780c */ /* 0x000fce0003f05270 */
[----:B------:R-:W2:Y:S08]  /*19a0*/  LDC R14, c[0x0][0xb0c] ;  /* 0x0002c300ff0e7b82 */ /* 0x000eb00000000800 */
[----:B------:R-:W3:Y:S08]  /*19b0*/  LDC R13, c[0x0][0x370] ;  /* 0x0000dc00ff0d7b82 */ /* 0x000ef00000000800 */
[----:B------:R-:W4:Y:S01]  /*19c0*/  LDC R16, c[0x0][0x374] ;  /* 0x0000dd00ff107b82 */ /* 0x000f220000000800 */
[----:B-1----:R-:W-:-:S07]  /*19d0*/  ISETP.NE.AND P1, PT, R4, 0x1, PT ;  /* 0x000000010400780c */ /* 0x002fce0003f25270 */
[----:B------:R-:W3:Y:S01]  /*19e0*/  LDC.64 R6, c[0x0][0xb10] ;  /* 0x0002c400ff067b82 */ /* 0x000ee20000000a00 */
[----:B--2---:R-:W-:-:S07]  /*19f0*/  ISETP.NE.AND P2, PT, R14, 0x1, PT ;  /* 0x000000010e00780c */ /* 0x004fce0003f45270 */
[----:B------:R-:W1:Y:S08]  /*1a00*/  LDC R12, c[0x0][0xb20] ;  /* 0x0002c800ff0c7b82 */ /* 0x000e700000000800 */
[----:B------:R-:W2:Y:S01]  /*1a10*/  LDC.64 R2, c[0x0][0xb28] ;  /* 0x0002ca00ff027b82 */ /* 0x000ea20000000a00 */
[----:B----4-:R-:W-:-:S04]  /*1a20*/  IMAD.HI.U32 R15, R16, R5, RZ ;  /* 0x00000005100f7227 */ /* 0x010fc800078e00ff */
[----:B------:R-:W-:-:S04]  /*1a30*/  IMAD.HI.U32 R5, R94, R5, RZ ;  /* 0x000000055e057227 */ /* 0x000fc800078e00ff */
[----:B---3--:R-:W-:-:S04]  /*1a40*/  IMAD.HI.U32 R18, R13, R6, RZ ;  /* 0x000000060d127227 */ /* 0x008fc800078e00ff */
[C---:B------:R-:W-:Y:S01]  /*1a50*/  IMAD.HI.U32 R20, R11.reuse, R6, RZ ;  /* 0x000000060b147227 */ /* 0x040fe200078e00ff */
[-C--:B------:R-:W-:Y:S02]  /*1a60*/  @P2 SHF.R.U32.HI R13, RZ, R7.reuse, R18 ;  /* 0x00000007ff0d2219 */ /* 0x080fe40000011612 */
[-C--:B-1----:R-:W-:Y:S02]  /*1a70*/  @P1 SHF.R.U32.HI R16, RZ, R12.reuse, R15 ;  /* 0x0000000cff101219 */ /* 0x082fe4000001160f */
[----:B------:R-:W-:Y:S02]  /*1a80*/  SHF.R.U32.HI R5, RZ, R12, R5 ;  /* 0x0000000cff057219 */ /* 0x000fe40000011605 */
[----:B------:R-:W-:Y:S02]  /*1a90*/  SHF.R.U32.HI R20, RZ, R7, R20 ;  /* 0x00000007ff147219 */ /* 0x000fe40000011614 */
[----:B------:R-:W-:Y:S01]  /*1aa0*/  SEL R5, R94, R5, !P1 ;  /* 0x000000055e057207 */ /* 0x000fe20004800000 */
[----:B--2---:R-:W-:Y:S01]  /*1ab0*/  IMAD.HI.U32 R18, R16, R2, RZ ;  /* 0x0000000210127227 */ /* 0x004fe200078e00ff */
[----:B------:R-:W-:-:S02]  /*1ac0*/  SEL R93, R11, R20, !P2 ;  /* 0x000000140b5d7207 */ /* 0x000fc40005000000 */
[----:B------:R-:W-:Y:S01]  /*1ad0*/  IADD3 R7, PT, PT, -R5, RZ, RZ ;  /* 0x000000ff05077210 */ /* 0x000fe20007ffe1ff */
[----:B------:R-:W-:Y:S01]  /*1ae0*/  IMAD.HI.U32 R6, R13, R2, RZ ;  /* 0x000000020d067227 */ /* 0x000fe200078e00ff */
[----:B------:R-:W-:-:S03]  /*1af0*/  @P0 SHF.R.U32.HI R16, RZ, R3, R18 ;  /* 0x00000003ff100219 */ /* 0x000fc60000011612 */
[----:B------:R-:W-:Y:S01]  /*1b00*/  IMAD R7, R4, R7, R94 ;  /* 0x0000000704077224 */ /* 0x000fe200078e025e */
[----:B------:R-:W-:Y:S01]  /*1b10*/  @P0 SHF.R.U32.HI R13, RZ, R3, R6 ;  /* 0x00000003ff0d0219 */ /* 0x000fe20000011606 */
[----:B------:R-:W-:-:S04]  /*1b20*/  IMAD R16, R16, R9, RZ ;  /* 0x0000000910107224 */ /* 0x000fc800078e02ff */
[----:B------:R-:W-:Y:S01]  /*1b30*/  IMAD R6, R13, R9, RZ ;  /* 0x000000090d067224 */ /* 0x000fe200078e02ff */
[----:B------:R-:W-:-:S04]  /*1b40*/  ISETP.GE.AND P1, PT, R5, R16, PT ;  /* 0x000000100500720c */ /* 0x000fc80003f26270 */
[----:B------:R-:W-:Y:S01]  /*1b50*/  ISETP.GE.OR P1, PT, R93, R6, P1 ;  /* 0x000000065d00720c */ /* 0x000fe20000f26670 */
[----:B------:R-:W-:-:S05]  /*1b60*/  IMAD.HI.U32 R6, R5, R2, RZ ;  /* 0x0000000205067227 */ /* 0x000fca00078e00ff */
[----:B------:R-:W-:-:S04]  /*1b70*/  SHF.R.U32.HI R6, RZ, R3, R6 ;  /* 0x00000003ff067219 */ /* 0x000fc80000011606 */
[----:B------:R-:W-:-:S03]  /*1b80*/  SEL R6, R5, R6, !P0 ;  /* 0x0000000605067207 */ /* 0x000fc60004000000 */
[----:B------:R-:W-:Y:S01]  /*1b90*/  @!P1 IMAD.HI.U32 R12, R93, R2, RZ ;  /* 0x000000025d0c9227 */ /* 0x000fe200078e00ff */
[----:B------:R-:W-:-:S04]  /*1ba0*/  IADD3 R2, PT, PT, -R6, RZ, RZ ;  /* 0x000000ff06027210 */ /* 0x000fc80007ffe1ff */
[----:B------:R-:W-:Y:S01]  /*1bb0*/  @!P1 SHF.R.U32.HI R12, RZ, R3, R12 ;  /* 0x00000003ff0c9219 */ /* 0x000fe2000001160c */
[----:B------:R-:W-:-:S03]  /*1bc0*/  IMAD R2, R9, R2, R5 ;  /* 0x0000000209027224 */ /* 0x000fc600078e0205 */
[----:B------:R-:W-:-:S05]  /*1bd0*/  @!P1 SEL R3, R93, R12, !P0 ;  /* 0x0000000c5d039207 */ /* 0x000fca0004000000 */
[--C-:B------:R-:W-:Y:S02]  /*1be0*/  @!P1 IMAD.IADD R6, R6, 0x1, -R3.reuse ;  /* 0x0000000106069824 */ /* 0x100fe400078e0a03 */
[----:B------:R-:W-:Y:S01]  /*1bf0*/  @!P1 IMAD R3, R2, R13, R3 ;  /* 0x0000000d02039224 */ /* 0x000fe200078e0203 */
[----:B------:R-:W-:Y:S01]  /*1c00*/  IADD3 R2, PT, PT, -R93, RZ, RZ ;  /* 0x000000ff5d027210 */ /* 0x000fe20007ffe1ff */
[----:B------:R-:W-:Y:S02]  /*1c10*/  @!P1 IMAD R5, R6, R9, R93 ;  /* 0x0000000906059224 */ /* 0x000fe400078e025d */
[----:B------:R-:W-:Y:S02]  /*1c20*/  @!P1 IMAD.MOV.U32 R93, RZ, RZ, R3 ;  /* 0x000000ffff5d9224 */ /* 0x000fe400078e0003 */
[----:B------:R-:W-:Y:S02]  /*1c30*/  IMAD R2, R14, R2, R11 ;  /* 0x000000020e027224 */ /* 0x000fe400078e020b */
[----:B------:R-:W-:-:S02]  /*1c40*/  IMAD R94, R5, R4, R7 ;  /* 0x00000004055e7224 */ /* 0x000fc400078e0207 */
[----:B------:R-:W-:Y:S02]  /*1c50*/  IMAD R93, R93, R14, R2 ;  /* 0x0000000e5d5d7224 */ /* 0x000fe400078e0202 */
.L_x_19:
[----:B------:R-:W-:Y:S05]  /*1c60*/  BRA.U UP3, `(.L_x_20) ;  /* 0x0000000103407547 */ /* 0x000fea000b800000 */
[----:B------:R-:W1:Y:S08]  /*1c70*/  LDC.64 R4, c[0x0][0xb10] ;  /* 0x0002c400ff047b82 */ /* 0x000e700000000a00 */
[----:B------:R-:W2:Y:S08]  /*1c80*/  LDC.64 R2, c[0x0][0xb18] ;  /* 0x0002c600ff027b82 */ /* 0x000eb00000000a00 */
[----:B------:R-:W3:Y:S08]  /*1c90*/  LDC R6, c[0x0][0xb20] ;  /* 0x0002c800ff067b82 */ /* 0x000ef00000000800 */
[----:B------:R-:W4:Y:S01]  /*1ca0*/  LDC R12, c[0x0][0xb0c] ;  /* 0x0002c300ff0c7b82 */ /* 0x000f220000000800 */
[----:B-1----:R-:W-:-:S05]  /*1cb0*/  IMAD.HI.U32 R4, R93, R4, RZ ;  /* 0x000000045d047227 */ /* 0x002fca00078e00ff */
[----:B------:R-:W-:Y:S01]  /*1cc0*/  SHF.R.U32.HI R4, RZ, R5, R4 ;  /* 0x00000005ff047219 */ /* 0x000fe20000011604 */
[----:B--2---:R-:W-:Y:S01]  /*1cd0*/  IMAD.HI.U32 R3, R94, R3, RZ ;  /* 0x000000035e037227 */ /* 0x004fe200078e00ff */
[----:B------:R-:W-:-:S04]  /*1ce0*/  ISETP.NE.AND P0, PT, R2, 0x1, PT ;  /* 0x000000010200780c */ /* 0x000fc80003f05270 */
[----:B---3--:R-:W-:-:S04]  /*1cf0*/  SHF.R.U32.HI R3, RZ, R6, R3 ;  /* 0x00000006ff037219 */ /* 0x008fc80000011603 */
[----:B------:R-:W-:Y:S02]  /*1d00*/  SEL R3, R94, R3, !P0 ;  /* 0x000000035e037207 */ /* 0x000fe40004000000 */
[----:B----4-:R-:W-:-:S04]  /*1d10*/  ISETP.NE.AND P1, PT, R12, 0x1, PT ;  /* 0x000000010c00780c */ /* 0x010fc80003f25270 */
[----:B------:R-:W-:-:S05]  /*1d20*/  SEL R6, R93, R4, !P1 ;  /* 0x000000045d067207 */ /* 0x000fca0004800000 */
[----:B------:R-:W-:Y:S02]  /*1d30*/  IMAD.IADD R4, R3, 0x1, -R6 ;  /* 0x0000000103047824 */ /* 0x000fe400078e0a06 */
[----:B------:R-:W-:Y:S02]  /*1d40*/  IMAD.IADD R3, R6, 0x1, -R3 ;  /* 0x0000000106037824 */ /* 0x000fe400078e0a03 */
[----:B------:R-:W-:Y:S02]  /*1d50*/  IMAD R93, R4, R12, R93 ;  /* 0x0000000c045d7224 */ /* 0x000fe400078e025d */
[----:B------:R-:W-:Y:S02]  /*1d60*/  IMAD R94, R3, R2, R94 ;  /* 0x00000002035e7224 */ /* 0x000fe400078e025e */
.L_x_20:
[----:B------:R-:W-:Y:S05]  /*1d70*/  BRA.U !UP1, `(.L_x_21) ;  /* 0x00000001090c7547 */ /* 0x000fea000b800000 */
[----:B------:R-:W-:Y:S01]  /*1d80*/  UCGABAR_WAIT ;  /* 0x0000000000007dc7 */ /* 0x000fe20008000000 */
[----:B------:R-:W-:Y:S01]  /*1d90*/  CCTL.IVALL ;  /* 0x00000000ff00798f */ /* 0x000fe20002000000 */
[----:B------:R-:W-:Y:S05]  /*1da0*/  BRA `(.L_x_22) ;  /* 0x0000000000047947 */ /* 0x000fea0003800000 */
.L_x_21:
[----:B------:R-:W-:Y:S06]  /*1db0*/  BAR.SYNC.DEFER_BLOCKING 0x0 ;  /* 0x0000000000007b1d */ /* 0x000fec0000010000 */
.L_x_22:
[----:B------:R-:W-:Y:S05]  /*1dc0*/  BRA.U UP2, `(.L_x_23) ;  /* 0x0000003902447547 */ /* 0x000fea000b800000 */
[----:B------:R-:W1:Y:S01]  /*1dd0*/  LDCU UR15, c[0x0][0x38c] ;  /* 0x00007180ff0f77ac */ /* 0x000e620008000800 */
[----:B------:R-:W2:Y:S01]  /*1de0*/  LDC R9, c[0x0][0x370] ;  /* 0x0000dc00ff097b82 */ /* 0x000ea20000000800 */
[C---:B------:R-:W-:Y:S01]  /*1df0*/  IMAD.SHL.U32 R17, R11.reuse, 0x20, RZ ;  /* 0x000000200b117824 */ /* 0x040fe200078e00ff */
[----:B------:R-:W-:Y:S01]  /*1e00*/  PLOP3.LUT P1, PT, PT, PT, UP5, 0x80, 0x8 ;  /* 0x000000000008781c */ /* 0x000fe20003f2f058 */
[----:B------:R-:W-:Y:S01]  /*1e10*/  UISETP.NE.AND UP1, UPT, UR10, URZ, UPT ;  /* 0x000000ff0a00728c */ /* 0x000fe2000bf25270 */
[----:B------:R-:W-:Y:S01]  /*1e20*/  ISETP.NE.AND P4, PT, R10, RZ, P5 ;  /* 0x000000ff0a00720c */ /* 0x000fe20002f85270 */
[----:B------:R-:W-:Y:S01]  /*1e30*/  IMAD.SHL.U32 R16, R11, 0x40, RZ ;  /* 0x000000400b107824 */ /* 0x000fe200078e00ff */
[----:B------:R-:W-:Y:S01]  /*1e40*/  PLOP3.LUT P1, PT, P1, PT, PT, 0x8, 0x80 ;  /* 0x000000000080781c */ /* 0x000fe20000f2e170 */
[----:B------:R-:W-:Y:S01]  /*1e50*/  IMAD.MOV.U32 R15, RZ, RZ, 0x1 ;  /* 0x00000001ff0f7424 */ /* 0x000fe200078e00ff */
[----:B------:R-:W3:Y:S01]  /*1e60*/  LDC R0, c[0x0][0x374] ;  /* 0x0000dd00ff007b82 */ /* 0x000ee20000000800 */
[----:B------:R-:W-:Y:S01]  /*1e70*/  IMAD.MOV.U32 R14, RZ, RZ, RZ ;  /* 0x000000ffff0e7224 */ /* 0x000fe200078e00ff */
[----:B------:R-:W-:Y:S01]  /*1e80*/  CS2R R12, SRZ ;  /* 0x00000000000c7805 */ /* 0x000fe2000001ff00 */
[----:B------:R-:W-:Y:S01]  /*1e90*/  IMAD.MOV.U32 R10, RZ, RZ, 0x1 ;  /* 0x00000001ff0a7424 */ /* 0x000fe200078e00ff */
[----:B------:R-:W-:Y:S01]  /*1ea0*/  LOP3.LUT R17, R17, 0x20, RZ, 0xc0, !PT ;  /* 0x0000002011117812 */ /* 0x000fe200078ec0ff */
[----:B------:R-:W4:Y:S01]  /*1eb0*/  LDCU.64 UR24, c[0x0][0x348] ;  /* 0x00006900ff1877ac */ /* 0x000f220008000a00 */
[----:B-1----:R-:W-:-:S02]  /*1ec0*/  UIADD3 UR4, UPT, UPT, UR15, 0x1f, URZ ;  /* 0x0000001f0f047890 */ /* 0x002fc4000fffe0ff */
[----:B------:R-:W-:Y:S02]  /*1ed0*/  USEL UR7, UR7, 0x2, UP1 ;  /* 0x0000000207077887 */ /* 0x000fe40008800000 */
[----:B------:R-:W-:Y:S01]  /*1ee0*/  USHF.R.S32.HI UR22, URZ, 0x1f, UR4 ;  /* 0x0000001fff167899 */ /* 0x000fe20008011404 */
[----:B------:R-:W-:-:S03]  /*1ef0*/  UMOV UR13, URZ ;  /* 0x000000ff000d7c82 */ /* 0x000fc60008000000 */
[----:B------:R-:W-:Y:S02]  /*1f00*/  ULEA.HI UR22, UR22, UR4, URZ, 0x5 ;  /* 0x0000000416167291 */ /* 0x000fe4000f8f28ff */
[----:B------:R-:W-:Y:S02]  /*1f10*/  UIADD3 UR4, UPT, UPT, UR15, -0x1, URZ ;  /* 0xffffffff0f047890 */ /* 0x000fe4000fffe0ff */
[----:B------:R-:W-:Y:S02]  /*1f20*/  USHF.R.S32.HI UR22, URZ, 0x5, UR22 ;  /* 0x00000005ff167899 */ /* 0x000fe40008011416 */
[----:B------:R-:W-:Y:S02]  /*1f30*/  UISETP.GE.U32.AND UP2, UPT, UR4, -0x3f, UPT ;  /* 0xffffffc10400788c */ /* 0x000fe4000bf46070 */
[----:B------:R-:W-:Y:S02]  /*1f40*/  UISETP.LT.U32.AND UP0, UPT, UR22, 0x48, UPT ;  /* 0x000000481600788c */ /* 0x000fe4000bf01070 */
[----:B------:R-:W-:-:S02]  /*1f50*/  UIADD3 UR15, UPT, UPT, UR15, 0x3e, URZ ;  /* 0x0000003e0f0f7890 */ /* 0x000fc4000fffe0ff */
[----:B------:R-:W-:-:S04]  /*1f60*/  USEL UR21, UR22, 0x48, UP0 ;  /* 0x0000004816157887 */ /* 0x000fc80008000000 */
[----:B------:R-:W-:Y:S02]  /*1f70*/  UIADD3 UR6, UPT, UPT, UR21, -0x1, URZ ;  /* 0xffffffff15067890 */ /* 0x000fe4000fffe0ff */
[----:B------:R-:W-:Y:S02]  /*1f80*/  @UP2 UIADD3 UR6, UPT, UPT, UR21, URZ, URZ ;  /* 0x000000ff15062290 */ /* 0x000fe4000fffe0ff */
[----:B------:R-:W-:Y:S02]  /*1f90*/  UIADD3 UR14, UPT, UPT, UR22, -UR21, URZ ;  /* 0x80000015160e7290 */ /* 0x000fe4000fffe0ff */
[----:B------:R-:W-:Y:S02]  /*1fa0*/  UIADD3 UR5, UPT, UPT, UR6, 0x1, URZ ;  /* 0x0000000106057890 */ /* 0x000fe4000fffe0ff */
[----:B--2-4-:R-:W-:-:S12]  /*1fb0*/  UIADD3 UR6, UPT, UPT, -UR6, URZ, URZ ;  /* 0x000000ff06067290 */ /* 0x014fd8000fffe1ff */
.L_x_43:
[----:B------:R-:W-:Y:S01]  /*1fc0*/  UISETP.NE.AND UP0, UPT, UR37, URZ, UPT ;  /* 0x000000ff2500728c */ /* 0x000fe2000bf05270 */
[----:B------:R-:W1:Y:S08]  /*1fd0*/  S2UR UR37, SR_CgaCtaId ;  /* 0x00000000002579c3 */ /* 0x000e700000008800 */
[----:B------:R-:W-:Y:S05]  /*1fe0*/  BRA.U UP0, `(.L_x_24) ;  /* 0x0000000100347547 */ /* 0x000fea000b800000 */
[----:B------:R-:W2:Y:S01]  /*1ff0*/  S2R R2, SR_CgaCtaId ;  /* 0x0000000000027919 */ /* 0x000ea20000008800 */
[----:B------:R-:W-:-:S04]  /*2000*/  MOV R3, 0x400 ;  /* 0x0000040000037802 */ /* 0x000fc80000000f00 */
[----:B--2---:R-:W-:Y:S02]  /*2010*/  LEA R3, R2, R3, 0x18 ;  /* 0x0000000302037211 */ /* 0x004fe400078ec0ff */
[----:B------:R-:W-:-:S03]  /*2020*/  SHF.L.U32 R2, R10, 0x1f, RZ ;  /* 0x0000001f0a027819 */ /* 0x000fc600000006ff */
[----:B------:R-:W-:-:S04]  /*2030*/  IMAD R3, R12, 0x8, R3 ;  /* 0x000000080c037824 */ /* 0x000fc800078e0203 */
[----:B------:R-:W2:Y:S02]  /*2040*/  SYNCS.PHASECHK.TRANS64.TRYWAIT P0, [R3+URZ+0x510], R2 ;  /* 0x00051002030075a7 */ /* 0x000ea400080011ff */
[----:B--2---:R-:W-:Y:S05]  /*2050*/  @!P0 BRA `(.L_x_25) ;  /* 0x0000007400708947 */ /* 0x004fea0003800000 */
.L_x_182:
[----:B------:R-:W-:Y:S01]  /*2060*/  VIADD R12, R12, 0x1 ;  /* 0x000000010c0c7836 */ /* 0x000fe20000000000 */
[----:B------:R2:W-:Y:S04]  /*2070*/  SYNCS.ARRIVE.TRANS64.A1T0 RZ, [R3+URZ+0x500], RZ ;  /* 0x000500ff03ff79a7 */ /* 0x0005e800081000ff */
[----:B------:R-:W-:-:S04]  /*2080*/  ISETP.NE.AND P0, PT, R12, 0x2, PT ;  /* 0x000000020c00780c */ /* 0x000fc80003f05270 */
[----:B------:R-:W-:Y:S02]  /*2090*/  SEL R12, R12, RZ, P0 ;  /* 0x000000ff0c0c7207 */ /* 0x000fe40000000000 */
[----:B--2---:R-:W-:-:S04]  /*20a0*/  SEL R3, RZ, 0x1, P0 ;  /* 0x00000001ff037807 */ /* 0x004fc80000000000 */
[----:B------:R-:W-:-:S07]  /*20b0*/  LOP3.LUT R10, R10, R3, RZ, 0x3c, !PT ;  /* 0x000000030a0a7212 */ /* 0x000fce00078e3cff */
.L_x_24:
[----:B------:R-:W-:Y:S01]  /*20c0*/  UMOV UR4, 0x400 ;  /* 0x0000040000047882 */ /* 0x000fe20000000000 */
[----:B------:R-:W-:Y:S01]  /*20d0*/  LEA.HI R3, R93, R93, RZ, 0x1 ;  /* 0x0000005d5d037211 */ /* 0x000fe200078f08ff */
[----:B-1----:R-:W-:Y:S01]  /*20e0*/  ULEA UR4, UR37, UR4, 0x18 ;  /* 0x0000000425047291 */ /* 0x002fe2000f8ec0ff */
[----:B------:R-:W-:Y:S01]  /*20f0*/  SHF.L.U32 R2, R15, 0x1f, RZ ;  /* 0x0000001f0f027819 */ /* 0x000fe200000006ff */
[----:B------:R-:W-:Y:S01]  /*2100*/  UISETP.GE.U32.AND UP0, UPT, UR15, 0x3f, UPT ;  /* 0x0000003f0f00788c */ /* 0x000fe2000bf06070 */
[----:B------:R-:W-:Y:S01]  /*2110*/  R2UR UR35, R16 ;  /* 0x00000000102372ca */ /* 0x000fe200000e0000 */
[----:B------:R-:W-:Y:S01]  /*2120*/  ULEA UR8, UR13, UR4, 0x3 ;  /* 0x000000040d087291 */ /* 0x000fe2000f8e18ff */
[----:B------:R-:W-:Y:S01]  /*2130*/  IMAD.SHL.U32 R3, R3, 0x40, RZ ;  /* 0x0000004003037824 */ /* 0x000fe200078e00ff */
[----:B------:R-:W-:Y:S01]  /*2140*/  R2UR UR11, R17 ;  /* 0x00000000110b72ca */ /* 0x000fe200000e0000 */
[----:B------:R-:W-:-:S03]  /*2150*/  UMOV UR23, URZ ;  /* 0x000000ff00177c82 */ /* 0x000fc60008000000 */
[----:B------:R-:W-:-:S03]  /*2160*/  LOP3.LUT R3, R3, 0xffffff80, RZ, 0xc0, !PT ;  /* 0xffffff8003037812 */ /* 0x000fc600078ec0ff */
[----:B------:R1:W2:Y:S01]  /*2170*/  SYNCS.PHASECHK.TRANS64.TRYWAIT P0, [UR8+0x240], R2 ;  /* 0x00024002ff0075a7 */ /* 0x0002a20008001108 */
[----:B------:R-:W-:Y:S02]  /*2180*/  R2UR UR9, R3 ;  /* 0x00000000030972ca */ /* 0x000fe400000e0000 */
[----:B------:R-:W-:-:S11]  /*2190*/  R2UR UR8, R94 ;  /* 0x000000005e0872ca */ /* 0x000fd600000e0000 */
[----:B------:R-:W-:Y:S02]  /*21a0*/  ULOP3.LUT UR35, UR9, 0x40, UR35, 0xf8, !UPT ;  /* 0x0000004009237892 */ /* 0x000fe4000f8ef823 */
[----:B------:R-:W-:Y:S01]  /*21b0*/  ULEA UR11, UR8, UR11, 0x6 ;  /* 0x0000000b080b7291 */ /* 0x000fe2000f8e30ff */
[----:B------:R-:W-:Y:S11]  /*21c0*/  BRA.U !UP0, `(.L_x_26) ;  /* 0x0000000108c07547 */ /* 0x000ff6000b800000 */
[----:B------:R-:W-:Y:S01]  /*21d0*/  UMOV UR16, UR6 ;  /* 0x0000000600107c82 */ /* 0x000fe20008000000 */
[----:B------:R-:W-:Y:S01]  /*21e0*/  UMOV UR17, UR13 ;  /* 0x0000000d00117c82 */ /* 0x000fe20008000000 */
[----:B------:R-:W-:-:S05]  /*21f0*/  UMOV UR34, URZ ;  /* 0x000000ff00227c82 */ /* 0x000fca0008000000 */
.L_x_32:
[----:B------:R-:W-:Y:S01]  /*2200*/  ULEA UR33, UR17, UR4, 0x3 ;  /* 0x0000000411217291 */ /* 0x000fe2000f8e18ff */
[----:B------:R-:W-:Y:S01]  /*2210*/  @P5 MOV R3, 0x1800 ;  /* 0x0000180000035802 */ /* 0x000fe20000000f00 */
[----:B-12-4-:R-:W-:Y:S10]  /*2220*/  @P0 BRA `(.L_x_27) ;  /* 0x00000000000c0947 */ /* 0x016ff40003800000 */
[----:B------:R-:W-:-:S04]  /*2230*/  SHF.L.U32 R5, R15, 0x1f, RZ ;  /* 0x0000001f0f057819 */ /* 0x000fc800000006ff */
[----:B------:R-:W2:Y:S02]  /*2240*/  SYNCS.PHASECHK.TRANS64.TRYWAIT P0, [UR33+0x240], R5 ;  /* 0x00024005ff0075a7 */ /* 0x000ea40008001121 */
[----:B--2---:R-:W-:Y:S05]  /*2250*/  @!P0 BRA `(.L_x_28) ;  /* 0x0000007400048947 */ /* 0x004fea0003800000 */
.L_x_27:
[----:B------:R2:W-:Y:S01]  /*2260*/  @P5 SYNCS.ARRIVE.TRANS64 RZ, [UR33], R3 ;  /* 0x00000003ffff59a7 */ /* 0x0005e20008000021 */
[----:B------:R-:W-:Y:S02]  /*2270*/  ULOP3.LUT UR8, UR7, 0x2, URZ, 0xfc, !UPT ;  /* 0x0000000207087892 */ /* 0x000fe4000f8efcff */
[----:B------:R-:W-:Y:S02]  /*2280*/  UIADD3 UR16, UPT, UPT, UR16, 0x1, URZ ;  /* 0x0000000110107890 */ /* 0x000fe4000fffe0ff */
[----:B------:R-:W-:Y:S02]  /*2290*/  UISETP.NE.AND UP0, UPT, UR8, 0x2, UPT ;  /* 0x000000020800788c */ /* 0x000fe4000bf05270 */
[----:B------:R-:W-:-:S07]  /*22a0*/  UISETP.NE.AND UP2, UPT, UR16, 0x1, UPT ;  /* 0x000000011000788c */ /* 0x000fce000bf45270 */
[----:B------:R-:W-:Y:S05]  /*22b0*/  BRA.U UP0, `(.L_x_29) ;  /* 0x0000000100047547 */ /* 0x000fea000b800000 */
[----:B------:R-:W-:Y:S05]  /*22c0*/  BPT.TRAP 0x1 ;  /* 0x000000040000795c */ /* 0x000fea0000300000 */
.L_x_29:
[----:B------:R-:W-:Y:S04]  /*22d0*/  BSSY.RECONVERGENT B0, `(.L_x_30) ;  /* 0x0000003000007945 */ /* 0x000fe80003800200 */
[----:B------:R-:W-:Y:S05]  /*22e0*/  @!P4 BRA `(.L_x_31) ;  /* 0x000000000004c947 */ /* 0x000fea0003800000 */
[----:B------:R-:W-:Y:S05]  /*22f0*/  BPT.TRAP 0x1 ;  /* 0x000000040000795c */ /* 0x000fea0000300000 */
.L_x_31:
[----:B------:R-:W-:Y:S05]  /*2300*/  BSYNC.RECONVERGENT B0 ;  /* 0x0000000000007941 */ /* 0x000fea0003800200 */
.L_x_30:
[----:B------:R-:W-:Y:S02]  /*2310*/  UIADD3 UR13, UPT, UPT, UR17, 0x1, URZ ;  /* 0x00000001110d7890 */ /* 0x000fe4000fffe0ff */
[----:B------:R-:W-:Y:S02]  /*2320*/  ULEA UR32, UR17, UR4, 0xb ;  /* 0x0000000411207291 */ /* 0x000fe4000f8e58ff */
[----:B------:R-:W-:Y:S02]  /*2330*/  UISETP.NE.AND UP0, UPT, UR13, 0x48, UPT ;  /* 0x000000480d00788c */ /* 0x000fe4000bf05270 */
[----:B------:R-:W-:Y:S02]  /*2340*/  UIADD3 UR28, UP1, UPT, UR24, 0x80, URZ ;  /* 0x00000080181c7890 */ /* 0x000fe4000ff3e0ff */
[----:B------:R-:W-:Y:S02]  /*2350*/  USEL UR9, URZ, 0x1, UP0 ;  /* 0x00000001ff097887 */ /* 0x000fe40008000000 */
[----:B------:R-:W-:-:S02]  /*2360*/  USEL UR13, UR13, URZ, UP0 ;  /* 0x000000ff0d0d7287 */ /* 0x000fc40008000000 */
[----:B------:R-:W-:Y:S02]  /*2370*/  UIADD3 UR26, UP0, UPT, UR24, 0x180, URZ ;  /* 0x00000180181a7890 */ /* 0x000fe4000ff1e0ff */
[----:B------:R-:W-:Y:S01]  /*2380*/  ULEA UR8, UR13, UR4, 0x3 ;  /* 0x000000040d087291 */ /* 0x000fe2000f8e18ff */
[----:B------:R-:W-:Y:S01]  /*2390*/  LOP3.LUT R15, R15, UR9, RZ, 0x3c, !PT ;  /* 0x000000090f0f7c12 */ /* 0x000fe2000f8e3cff */
[----:B------:R-:W-:Y:S02]  /*23a0*/  ULOP3.LUT UR33, UR33, 0xfefffff8, URZ, 0xc0, !UPT ;  /* 0xfefffff821217892 */ /* 0x000fe4000f8ec0ff */
[----:B------:R-:W-:Y:S01]  /*23b0*/  UIADD3.X UR29, UPT, UPT, URZ, UR25, URZ, UP1, !UPT ;  /* 0x00000019ff1d7290 */ /* 0x000fe20008ffe4ff */
[----:B-1----:R-:W-:Y:S01]  /*23c0*/  SHF.L.U32 R2, R15, 0x1f, RZ ;  /* 0x0000001f0f027819 */ /* 0x002fe200000006ff */
[----:B------:R-:W-:Y:S02]  /*23d0*/  UIADD3 UR32, UPT, UPT, UR32, 0x2800, URZ ;  /* 0x0000280020207890 */ /* 0x000fe4000fffe0ff */
[----:B------:R-:W-:Y:S01]  /*23e0*/  UIADD3.X UR27, UPT, UPT, URZ, UR25, URZ, UP0, !UPT ;  /* 0x00000019ff1b7290 */ /* 0x000fe200087fe4ff */
[----:B------:R4:W1:Y:S01]  /*23f0*/  SYNCS.PHASECHK.TRANS64.TRYWAIT P0, [UR8+0x240], R2 ;  /* 0x00024002ff0075a7 */ /* 0x0008620008001108 */
[----:B------:R-:W-:Y:S01]  /*2400*/  ULEA UR8, UR17, UR4, 0xa ;  /* 0x0000000411087291 */ /* 0x000fe2000f8e50ff */
[----:B------:R-:W-:Y:S01]  /*2410*/  UMOV UR18, 0x0 ;  /* 0x0000000000127882 */ /* 0x000fe20000000000 */
[----:B------:R-:W-:-:S02]  /*2420*/  UMOV UR19, 0x10000000 ;  /* 0x1000000000137882 */ /* 0x000fc40000000000 */
[----:B------:R-:W-:Y:S01]  /*2430*/  UIADD3 UR8, UPT, UPT, UR8, 0x26800, URZ ;  /* 0x0002680008087890 */ /* 0x000fe2000fffe0ff */
[----:B------:R2:W-:Y:S01]  /*2440*/  UTMALDG.3D.2CTA [UR32], [UR28], desc[UR18] ;  /* 0x000012201c0075b4 */ /* 0x0005e20008211000 */
[----:B------:R-:W-:Y:S01]  /*2450*/  UMOV UR10, UR34 ;  /* 0x00000022000a7c82 */ /* 0x000fe20008000000 */
[----:B------:R-:W-:Y:S01]  /*2460*/  UMOV UR12, UR36 ;  /* 0x00000024000c7c82 */ /* 0x000fe20008000000 */
[----:B------:R-:W-:Y:S01]  /*2470*/  UMOV UR9, UR33 ;  /* 0x0000002100097c82 */ /* 0x000fe20008000000 */
[----:B------:R-:W-:Y:S01]  /*2480*/  UMOV UR23, UR5 ;  /* 0x0000000500177c82 */ /* 0x000fe20008000000 */
[----:B------:R-:W-:-:S03]  /*2490*/  UMOV UR17, UR13 ;  /* 0x0000000d00117c82 */ /* 0x000fc60008000000 */
[----:B------:R4:W-:Y:S01]  /*24a0*/  UTMALDG.3D.2CTA [UR8], [UR26], desc[UR18] ;  /* 0x000012081a0075b4 */ /* 0x0009e20008211000 */
[----:B--2---:R-:W-:Y:S01]  /*24b0*/  UIADD3 UR34, UPT, UPT, UR34, 0x20, URZ ;  /* 0x0000002022227890 */ /* 0x004fe2000fffe0ff */
[----:B------:R-:W-:Y:S11]  /*24c0*/  BRA.U UP2, `(.L_x_32) ;  /* 0xfffffffd024c7547 */ /* 0x000ff6000b83ffff */
.L_x_26:
[----:B----4-:R-:W-:Y:S01]  /*24d0*/  ULEA UR8, UR13, UR4, 0x3 ;  /* 0x000000040d087291 */ /* 0x010fe2000f8e18ff */
[----:B-1----:R-:W-:Y:S01]  /*24e0*/  SHF.L.U32 R2, R15, 0x1f, RZ ;  /* 0x0000001f0f027819 */ /* 0x002fe200000006ff */
[----:B------:R-:W-:Y:S01]  /*24f0*/  @!P1 SYNCS.ARRIVE.TRANS64.A1T0 RZ, [UR4+0x498], RZ ;  /* 0x000498ffffff99a7 */ /* 0x000fe20008100004 */
[----:B------:R-:W-:-:S06]  /*2500*/  UISETP.GT.AND UP0, UPT, UR22, UR21, UPT ;  /* 0x000000151600728c */ /* 0x000fcc000bf04270 */
[----:B--2---:R1:W2:Y:S03]  /*2510*/  SYNCS.PHASECHK.TRANS64.TRYWAIT P0, [UR8+0x240], R2 ;  /* 0x00024002ff0075a7 */ /* 0x0042a60008001108 */
[----:B------:R-:W-:Y:S05]  /*2520*/  BRA.U !UP0, `(.L_x_33) ;  /* 0x0000000108c07547 */ /* 0x000fea000b800000 */
[----:B------:R-:W-:Y:S01]  /*2530*/  UIADD3 UR26, UPT, UPT, UR14, UR23, URZ ;  /* 0x000000170e1a7290 */ /* 0x000fe2000fffe0ff */
[----:B------:R-:W-:-:S11]  /*2540*/  UMOV UR27, UR13 ;  /* 0x0000000d001b7c82 */ /* 0x000fd60008000000 */
.L_x_39:
[----:B------:R-:W-:Y:S01]  /*2550*/  ULEA UR17, UR27, UR4, 0x3 ;  /* 0x000000041b117291 */ /* 0x000fe2000f8e18ff */
[----:B--2---:R-:W-:Y:S01]  /*2560*/  @P5 MOV R3, 0x1800 ;  /* 0x0000180000035802 */ /* 0x004fe20000000f00 */
[----:B-12---:R-:W-:Y:S10]  /*2570*/  @P0 BRA `(.L_x_34) ;  /* 0x00000000000c0947 */ /* 0x006ff40003800000 */
[----:B------:R-:W-:-:S04]  /*2580*/  SHF.L.U32 R5, R15, 0x1f, RZ ;  /* 0x0000001f0f057819 */ /* 0x000fc800000006ff */
[----:B------:R-:W2:Y:S02]  /*2590*/  SYNCS.PHASECHK.TRANS64.TRYWAIT P0, [UR17+0x240], R5 ;  /* 0x00024005ff0075a7 */ /* 0x000ea40008001111 */
[----:B--2---:R-:W-:Y:S05]  /*25a0*/  @!P0 BRA `(.L_x_35) ;  /* 0x0000007000488947 */ /* 0x004fea0003800000 */
.L_x_34:
[----:B------:R2:W-:Y:S01]  /*25b0*/  @P5 SYNCS.ARRIVE.TRANS64 RZ, [UR17], R3 ;  /* 0x00000003ffff59a7 */ /* 0x0005e20008000011 */
[----:B------:R-:W-:-:S04]  /*25c0*/  ULOP3.LUT UR8, UR7, 0x2, URZ, 0xfc, !UPT ;  /* 0x0000000207087892 */ /* 0x000fc8000f8efcff */
[----:B------:R-:W-:-:S09]  /*25d0*/  UISETP.NE.AND UP0, UPT, UR8, 0x2, UPT ;  /* 0x000000020800788c */ /* 0x000fd2000bf05270 */
[----:B------:R-:W-:Y:S05]  /*25e0*/  BRA.U UP0, `(.L_x_36) ;  /* 0x0000000100047547 */ /* 0x000fea000b800000 */
[----:B------:R-:W-:Y:S05]  /*25f0*/  BPT.TRAP 0x1 ;  /* 0x000000040000795c */ /* 0x000fea0000300000 */
.L_x_36:
[----:B------:R-:W-:Y:S04]  /*2600*/  BSSY.RECONVERGENT B0, `(.L_x_37) ;  /* 0x0000003000007945 */ /* 0x000fe80003800200 */
[----:B------:R-:W-:Y:S05]  /*2610*/  @!P4 BRA `(.L_x_38) ;  /* 0x000000000004c947 */ /* 0x000fea0003800000 */
[----:B------:R-:W-:Y:S05]  /*2620*/  BPT.TRAP 0x1 ;  /* 0x000000040000795c */ /* 0x000fea0000300000 */
.L_x_38:
[----:B------:R-:W-:Y:S05]  /*2630*/  BSYNC.RECONVERGENT B0 ;  /* 0x0000000000007941 */ /* 0x000fea0003800200 */
.L_x_37:
        /* <DEDUP_REMOVED lines=9> */
[----:B------:R-:W-:Y:S02]  /*26d0*/  USHF.L.U32 UR18, UR23, 0x5, URZ ;  /* 0x0000000517127899 */ /* 0x000fe400080006ff */
[----:B------:R-:W-:Y:S01]  /*26e0*/  ULOP3.LUT UR17, UR17, 0xfefffff8, URZ, 0xc0, !UPT ;  /* 0xfefffff811117892 */ /* 0x000fe2000f8ec0ff */
[----:B-1----:R-:W-:Y:S01]  /*26f0*/  SHF.L.U32 R2, R15, 0x1f, RZ ;  /* 0x0000001f0f027819 */ /* 0x002fe200000006ff */
[----:B------:R-:W-:Y:S02]  /*2700*/  UIADD3 UR16, UPT, UPT, UR16, 0x2800, URZ ;  /* 0x0000280010107890 */ /* 0x000fe4000fffe0ff */
[----:B------:R-:W-:Y:S01]  /*2710*/  UIADD3.X UR33, UPT, UPT, URZ, UR25, URZ, UP1, !UPT ;  /* 0x00000019ff217290 */ /* 0x000fe20008ffe4ff */
[----:B------:R4:W1:Y:S01]  /*2720*/  SYNCS.PHASECHK.TRANS64.TRYWAIT P0, [UR8+0x240], R2 ;  /* 0x00024002ff0075a7 */ /* 0x0008620008001108 */
[----:B------:R-:W-:-:S02]  /*2730*/  ULEA UR8, UR27, UR4, 0xa ;  /* 0x000000041b087291 */ /* 0x000fc4000f8e50ff */
[----:B------:R-:W-:Y:S02]  /*2740*/  UIADD3.X UR31, UPT, UPT, URZ, UR25, URZ, UP0, !UPT ;  /* 0x00000019ff1f7290 */ /* 0x000fe400087fe4ff */
[----:B------:R-:W-:Y:S01]  /*2750*/  UIADD3 UR8, UPT, UPT, UR8, 0x26800, URZ ;  /* 0x0002680008087890 */ /* 0x000fe2000fffe0ff */
[----:B------:R-:W-:Y:S01]  /*2760*/  UMOV UR28, 0x0 ;  /* 0x00000000001c7882 */ /* 0x000fe20000000000 */
[----:B------:R-:W-:Y:S01]  /*2770*/  UMOV UR29, 0x10000000 ;  /* 0x10000000001d7882 */ /* 0x000fe20000000000 */
[----:B------:R-:W-:Y:S01]  /*2780*/  UMOV UR19, UR35 ;  /* 0x0000002300137c82 */ /* 0x000fe20008000000 */
[----:B------:R-:W-:Y:S01]  /*2790*/  UMOV UR20, UR36 ;  /* 0x0000002400147c82 */ /* 0x000fe20008000000 */
[----:B------:R-:W-:Y:S01]  /*27a0*/  UMOV UR12, UR36 ;  /* 0x00000024000c7c82 */ /* 0x000fe20008000000 */
[----:B------:R-:W-:Y:S01]  /*27b0*/  UMOV UR9, UR17 ;  /* 0x0000001100097c82 */ /* 0x000fe20008000000 */
[----:B------:R-:W-:Y:S01]  /*27c0*/  UMOV UR10, UR18 ;  /* 0x00000012000a7c82 */ /* 0x000fe20008000000 */
[----:B------:R4:W-:Y:S01]  /*27d0*/  UTMALDG.3D.2CTA [UR16], [UR32], desc[UR28] ;  /* 0x00001c10200075b4 */ /* 0x0009e20008211000 */
[----:B------:R-:W-:Y:S01]  /*27e0*/  UIADD3 UR23, UPT, UPT, UR23, 0x1, URZ ;  /* 0x0000000117177890 */ /* 0x000fe2000fffe0ff */
[----:B------:R-:W-:-:S03]  /*27f0*/  UMOV UR27, UR13 ;  /* 0x0000000d001b7c82 */ /* 0x000fc60008000000 */
[----:B------:R-:W-:Y:S01]  /*2800*/  UISETP.NE.AND UP0, UPT, UR23, UR26, UPT ;  /* 0x0000001a1700728c */ /* 0x000fe2000bf05270 */
[----:B------:R4:W-:Y:S08]  /*2810*/  UTMALDG.3D.2CTA [UR8], [UR30], desc[UR28] ;  /* 0x00001c081e0075b4 */ /* 0x0009f00008211000 */
[----:B----4-:R-:W-:Y:S05]  /*2820*/  BRA.U UP0, `(.L_x_39) ;  /* 0xfffffffd00487547 */ /* 0x010fea000b83ffff */
.L_x_33:
[C---:B-1----:R-:W-:Y:S01]  /*2830*/  LEA R2, R14.reuse, UR4, 0x3 ;  /* 0x000000040e027c11 */ /* 0x042fe2000f8e18ff */
[----:B------:R-:W-:Y:S01]  /*2840*/  NOP ;  /* 0x0000000000007918 */ /* 0x000fe20000000000 */
[----:B--2---:R-:W-:Y:S02]  /*2850*/  SHF.L.U32 R3, R13, 0x1f, RZ ;  /* 0x0000001f0d037819 */ /* 0x004fe400000006ff */
[----:B------:R-:W-:Y:S02]  /*2860*/  LEA R4, R14, UR4, 0x4 ;  /* 0x000000040e047c11 */ /* 0x000fe4000f8e20ff */
[----:B------:R-:W1:Y:S02]  /*2870*/  SYNCS.PHASECHK.TRANS64.TRYWAIT P0, [R2+URZ+0x4a0], R3 ;  /* 0x0004a003020075a7 */ /* 0x000e6400080011ff */
[----:B-1----:R-:W-:Y:S05]  /*2880*/  @!P0 BRA `(.L_x_40) ;  /* 0x0000006c00a88947 */ /* 0x002fea0003800000 */
.L_x_185:
[----:B------:R-:W2:Y:S01]  /*2890*/  LDS.128 R4, [R4+0x530] ;  /* 0x0005300004047984 */ /* 0x000ea20000000c00 */
[----:B------:R-:W-:Y:S01]  /*28a0*/  ISETP.GE.AND P0, PT, R40, 0x1, PT ;  /* 0x000000012800780c */ /* 0x000fe20003f06270 */
[----:B-1----:R-:W-:Y:S01]  /*28b0*/  VIADD R2, R2, 0x4b0 ;  /* 0x000004b002027836 */ /* 0x002fe20000000000 */
[----:B------:R-:W-:Y:S01]  /*28c0*/  @!PT LDS RZ, [RZ] ;  /* 0x00000000fffff984 */ /* 0x000fe20000000800 */
[----:B------:R-:W-:Y:S01]  /*28d0*/  @!PT LDS RZ, [RZ] ;  /* 0x00000000fffff984 */ /* 0x000fe20000000800 */
[----:B------:R-:W-:Y:S01]  /*28e0*/  @!PT LDS RZ, [RZ] ;  /* 0x00000000fffff984 */ /* 0x000fe20000000800 */
[----:B------:R-:W-:Y:S01]  /*28f0*/  @!PT LDS RZ, [RZ] ;  /* 0x00000000fffff984 */ /* 0x000fe20000000800 */
[----:B------:R1:W-:Y:S06]  /*2900*/  MEMBAR.ALL.CTA ;  /* 0x0000000000007992 */ /* 0x0003ec0000008000 */
[----:B-1----:R-:W1:Y:S01]  /*2910*/  FENCE.VIEW.ASYNC.S ;  /* 0x00000000000073c6 */ /* 0x002e620000000000 */
[----:B------:R-:W-:-:S04]  /*2920*/  PRMT R2, RZ, 0x654, R2 ;  /* 0x00000654ff027816 */ /* 0x000fc80000000002 */
[----:B-1----:R1:W-:Y:S01]  /*2930*/  SYNCS.ARRIVE.TRANS64.RED.A1T0 RZ, [R2+URZ], RZ ;  /* 0x000000ff02ff79a7 */ /* 0x0023e200081004ff */
[----:B--2---:R-:W-:-:S13]  /*2940*/  LOP3.LUT P2, RZ, R6, 0x1, RZ, 0xc0, !PT ;  /* 0x0000000106ff7812 */ /* 0x004fda000784c0ff */
[----:B------:R-:W-:Y:S01]  /*2950*/  @P2 SHF.R.U32.HI R3, RZ, 0x10, R5 ;  /* 0x00000010ff032819 */ /* 0x000fe20000011605 */
[----:B------:R-:W-:Y:S01]  /*2960*/  VOTEU.ANY UP0, P2 ;  /* 0x0000000000ff7886 */ /* 0x000fe20001000100 */
[----:B------:R-:W-:Y:S02]  /*2970*/  @P2 MOV R11, R4 ;  /* 0x00000004000b2202 */ /* 0x000fe40000000f00 */
[----:B------:R-:W-:Y:S02]  /*2980*/  @P2 R2UR.BROADCAST UR8, R3 ;  /* 0x00000000030822ca */ /* 0x000fe400008e0000 */
[----:B------:R-:W-:-:S11]  /*2990*/  @P2 LOP3.LUT R8, R5, 0xffff, RZ, 0xc0, !PT ;  /* 0x0000ffff05082812 */ /* 0x000fd600078ec0ff */
[----:B------:R-:W-:Y:S01]  /*29a0*/  @UP0 UMOV UR36, UR8 ;  /* 0x0000000800240c82 */ /* 0x000fe20008000000 */
[----:B-1----:R-:W-:Y:S05]  /*29b0*/  @!P0 BRA `(.L_x_41) ;  /* 0x0000000000b88947 */ /* 0x002fea0003800000 */
[----:B------:R-:W3:Y:S01]  /*29c0*/  LDC.64 R4, c[0x0][0xb18] ;  /* 0x0002c600ff047b82 */ /* 0x000ee20000000a00 */
[----:B------:R-:W-:-:S07]  /*29d0*/  ISETP.NE.AND P3, PT, R40, 0x1, PT ;  /* 0x000000012800780c */ /* 0x000fce0003f65270 */
[----:B------:R-:W1:Y:S08]  /*29e0*/  LDC.64 R6, c[0x0][0xb10] ;  /* 0x0002c400ff067b82 */ /* 0x000e700000000a00 */
[----:B------:R-:W2:Y:S08]  /*29f0*/  LDC R18, c[0x0][0xb20] ;  /* 0x0002c800ff127b82 */ /* 0x000eb00000000800 */
[----:B------:R-:W4:Y:S01]  /*2a00*/  LDC R20, c[0x0][0xb0c] ;  /* 0x0002c300ff147b82 */ /* 0x000f220000000800 */
[----:B---3--:R-:W-:Y:S01]  /*2a10*/  IMAD.HI.U32 R19, R0, R5, RZ ;  /* 0x0000000500137227 */ /* 0x008fe200078e00ff */
[----:B------:R-:W-:-:S03]  /*2a20*/  ISETP.NE.AND P0, PT, R4, 0x1, PT ;  /* 0x000000010400780c */ /* 0x000fc60003f05270 */
[----:B------:R-:W-:-:S03]  /*2a30*/  IMAD.HI.U32 R5, R8, R5, RZ ;  /* 0x0000000508057227 */ /* 0x000fc600078e00ff */
[----:B------:R-:W3:Y:S01]  /*2a40*/  LDC.64 R2, c[0x0][0xb28] ;  /* 0x0002ca00ff027b82 */ /* 0x000ee20000000a00 */
[----:B-1----:R-:W-:-:S04]  /*2a50*/  IMAD.HI.U32 R22, R9, R6, RZ ;  /* 0x0000000609167227 */ /* 0x002fc800078e00ff */
[----:B------:R-:W-:Y:S01]  /*2a60*/  IMAD.HI.U32 R24, R11, R6, RZ ;  /* 0x000000060b187227 */ /* 0x000fe200078e00ff */
[----:B------:R-:W-:Y:S02]  /*2a70*/  SHF.R.U32.HI R22, RZ, R7, R22 ;  /* 0x00000007ff167219 */ /* 0x000fe40000011616 */
[-C--:B--2---:R-:W-:Y:S02]  /*2a80*/  SHF.R.U32.HI R19, RZ, R18.reuse, R19 ;  /* 0x00000012ff137219 */ /* 0x084fe40000011613 */
[----:B------:R-:W-:Y:S02]  /*2a90*/  SHF.R.U32.HI R5, RZ, R18, R5 ;  /* 0x00000012ff057219 */ /* 0x000fe40000011605 */
[----:B------:R-:W-:Y:S02]  /*2aa0*/  SEL R19, R0, R19, !P0 ;  /* 0x0000001300137207 */ /* 0x000fe40004000000 */
[----:B------:R-:W-:Y:S02]  /*2ab0*/  SHF.R.U32.HI R24, RZ, R7, R24 ;  /* 0x00000007ff187219 */ /* 0x000fe40000011618 */
[----:B----4-:R-:W-:-:S02]  /*2ac0*/  ISETP.NE.AND P1, PT, R20, 0x1, PT ;  /* 0x000000011400780c */ /* 0x010fc40003f25270 */
[----:B------:R-:W-:Y:S02]  /*2ad0*/  SEL R5, R8, R5, !P0 ;  /* 0x0000000508057207 */ /* 0x000fe40004000000 */
[----:B------:R-:W-:Y:S02]  /*2ae0*/  SEL R21, R9, R22, !P1 ;  /* 0x0000001609157207 */ /* 0x000fe40004800000 */
[----:B------:R-:W-:Y:S01]  /*2af0*/  SEL R7, R11, R24, !P1 ;  /* 0x000000180b077207 */ /* 0x000fe20004800000 */
[----:B---3--:R-:W-:-:S04]  /*2b00*/  IMAD.HI.U32 R22, R19, R2, RZ ;  /* 0x0000000213167227 */ /* 0x008fc800078e00ff */
[----:B------:R-:W-:Y:S01]  /*2b10*/  IMAD.HI.U32 R6, R21, R2, RZ ;  /* 0x0000000215067227 */ /* 0x000fe200078e00ff */
[----:B------:R-:W-:-:S04]  /*2b20*/  @P3 SHF.R.U32.HI R19, RZ, R3, R22 ;  /* 0x00000003ff133219 */ /* 0x000fc80000011616 */
[----:B------:R-:W-:Y:S01]  /*2b30*/  @P3 SHF.R.U32.HI R21, RZ, R3, R6 ;  /* 0x00000003ff153219 */ /* 0x000fe20000011606 */
[----:B------:R-:W-:-:S04]  /*2b40*/  IMAD R19, R40, R19, RZ ;  /* 0x0000001328137224 */ /* 0x000fc800078e02ff */
[----:B------:R-:W-:Y:S01]  /*2b50*/  IMAD R6, R40, R21, RZ ;  /* 0x0000001528067224 */ /* 0x000fe200078e02ff */
[C---:B------:R-:W-:Y:S02]  /*2b60*/  ISETP.GE.AND P0, PT, R5.reuse, R19, PT ;  /* 0x000000130500720c */ /* 0x040fe40003f06270 */
[----:B------:R-:W-:Y:S02]  /*2b70*/  IADD3 R19, PT, PT, -R5, RZ, RZ ;  /* 0x000000ff05137210 */ /* 0x000fe40007ffe1ff */
[----:B------:R-:W-:Y:S01]  /*2b80*/  ISETP.GE.OR P0, PT, R7, R6, P0 ;  /* 0x000000060700720c */ /* 0x000fe20000706670 */
[----:B------:R-:W-:-:S04]  /*2b90*/  IMAD.HI.U32 R6, R5, R2, RZ ;  /* 0x0000000205067227 */ /* 0x000fc800078e00ff */
[----:B------:R-:W-:Y:S01]  /*2ba0*/  IMAD R8, R4, R19, R8 ;  /* 0x0000001304087224 */ /* 0x000fe200078e0208 */
[----:B------:R-:W-:-:S04]  /*2bb0*/  SHF.R.U32.HI R6, RZ, R3, R6 ;  /* 0x00000003ff067219 */ /* 0x000fc80000011606 */
[----:B------:R-:W-:-:S03]  /*2bc0*/  SEL R6, R5, R6, !P3 ;  /* 0x0000000605067207 */ /* 0x000fc60005800000 */
[----:B------:R-:W-:-:S04]  /*2bd0*/  @!P0 IMAD.HI.U32 R18, R7, R2, RZ ;  /* 0x0000000207128227 */ /* 0x000fc800078e00ff */
[----:B------:R-:W-:Y:S01]  /*2be0*/  IMAD.MOV R2, RZ, RZ, -R6 ;  /* 0x000000ffff027224 */ /* 0x000fe200078e0a06 */
[----:B------:R-:W-:-:S03]  /*2bf0*/  @!P0 SHF.R.U32.HI R18, RZ, R3, R18 ;  /* 0x00000003ff128219 */ /* 0x000fc60000011612 */
[----:B------:R-:W-:Y:S01]  /*2c00*/  IMAD R2, R40, R2, R5 ;  /* 0x0000000228027224 */ /* 0x000fe200078e0205 */
        /* <DEDUP_REMOVED lines=9> */
.L_x_41:
[----:B------:R-:W1:Y:S02]  /*2ca0*/  LDCU UR8, c[0x0][0xb30] ;  /* 0x00016600ff0877ac */ /* 0x000e640008000800 */
[----:B-1----:R-:W-:-:S09]  /*2cb0*/  UISETP.NE.AND UP0, UPT, UR8, 0x1, UPT ;  /* 0x000000010800788c */ /* 0x002fd2000bf05270 */
[----:B------:R-:W-:Y:S05]  /*2cc0*/  BRA.U UP0, `(.L_x_42) ;  /* 0x0000000100407547 */ /* 0x000fea000b800000 */
[----:B------:R-:W1:Y:S08]  /*2cd0*/  LDC.64 R4, c[0x0][0xb10] ;  /* 0x0002c400ff047b82 */ /* 0x000e700000000a00 */
[----:B------:R-:W2:Y:S08]  /*2ce0*/  LDC.64 R2, c[0x0][0xb18] ;  /* 0x0002c600ff027b82 */ /* 0x000eb00000000a00 */
[----:B------:R-:W4:Y:S08]  /*2cf0*/  LDC R6, c[0x0][0xb20] ;  /* 0x0002c800ff067b82 */ /* 0x000f300000000800 */
[----:B------:R-:W3:Y:S01]  /*2d00*/  LDC R18, c[0x0][0xb0c] ;  /* 0x0002c300ff127b82 */ /* 0x000ee20000000800 */
[----:B-1----:R-:W-:-:S05]  /*2d10*/  IMAD.HI.U32 R4, R11, R4, RZ ;  /* 0x000000040b047227 */ /* 0x002fca00078e00ff */
[----:B------:R-:W-:Y:S01]  /*2d20*/  SHF.R.U32.HI R4, RZ, R5, R4 ;  /* 0x00000005ff047219 */ /* 0x000fe20000011604 */
[----:B--2---:R-:W-:Y:S01]  /*2d30*/  IMAD.HI.U32 R3, R8, R3, RZ ;  /* 0x0000000308037227 */ /* 0x004fe200078e00ff */
[----:B------:R-:W-:-:S04]  /*2d40*/  ISETP.NE.AND P0, PT, R2, 0x1, PT ;  /* 0x000000010200780c */ /* 0x000fc80003f05270 */
[----:B----4-:R-:W-:-:S04]  /*2d50*/  SHF.R.U32.HI R3, RZ, R6, R3 ;  /* 0x00000006ff037219 */ /* 0x010fc80000011603 */
[----:B------:R-:W-:Y:S02]  /*2d60*/  SEL R3, R8, R3, !P0 ;  /* 0x0000000308037207 */ /* 0x000fe40004000000 */
[----:B---3--:R-:W-:-:S04]  /*2d70*/  ISETP.NE.AND P1, PT, R18, 0x1, PT ;  /* 0x000000011200780c */ /* 0x008fc80003f25270 */
[----:B------:R-:W-:-:S05]  /*2d80*/  SEL R4, R11, R4, !P1 ;  /* 0x000000040b047207 */ /* 0x000fca0004800000 */
[----:B------:R-:W-:Y:S02]  /*2d90*/  IMAD.IADD R5, R3, 0x1, -R4 ;  /* 0x0000000103057824 */ /* 0x000fe400078e0a04 */
[----:B------:R-:W-:Y:S02]  /*2da0*/  IMAD.IADD R3, R4, 0x1, -R3 ;  /* 0x0000000104037824 */ /* 0x000fe400078e0a03 */
[----:B------:R-:W-:Y:S02]  /*2db0*/  IMAD R11, R5, R18, R11 ;  /* 0x00000012050b7224 */ /* 0x000fe400078e020b */
[----:B------:R-:W-:-:S07]  /*2dc0*/  IMAD R8, R3, R2, R8 ;  /* 0x0000000203087224 */ /* 0x000fce00078e0208 */
.L_x_42:
[----:B------:R-:W-:Y:S01]  /*2dd0*/  VIADD R14, R14, 0x1 ;  /* 0x000000010e0e7836 */ /* 0x000fe20000000000 */
[----:B------:R-:W-:Y:S01]  /*2de0*/  PLOP3.LUT P1, PT, PT, PT, PT, 0x80, 0x8 ;  /* 0x000000000008781c */ /* 0x000fe20003f2f070 */
[----:B------:R-:W-:Y:S02]  /*2df0*/  IMAD.IADD R93, R11, 0x1, R92 ;  /* 0x000000010b5d7824 */ /* 0x000fe400078e025c */
[----:B------:R-:W-:Y:S01]  /*2e00*/  IMAD.IADD R94, R8, 0x1, R81 ;  /* 0x00000001085e7824 */ /* 0x000fe200078e0251 */
[----:B------:R-:W-:-:S04]  /*2e10*/  ISETP.NE.AND P0, PT, R14, 0x2, PT ;  /* 0x000000020e00780c */ /* 0x000fc80003f05270 */
[----:B------:R-:W-:Y:S02]  /*2e20*/  SEL R2, RZ, 0x1, P0 ;  /* 0x00000001ff027807 */ /* 0x000fe40000000000 */
[----:B------:R-:W-:Y:S02]  /*2e30*/  SEL R14, R14, RZ, P0 ;  /* 0x000000ff0e0e7207 */ /* 0x000fe40000000000 */
[----:B------:R-:W-:Y:S01]  /*2e40*/  LOP3.LUT R13, R13, R2, RZ, 0x3c, !PT ;  /* 0x000000020d0d7212 */ /* 0x000fe200078e3cff */
[----:B------:R-:W-:Y:S06]  /*2e50*/  @P2 BRA `(.L_x_43) ;  /* 0xfffffff000582947 */ /* 0x000fec000383ffff */
[----:B------:R-:W-:Y:S01]  /*2e60*/  UIADD3 UR4, UPT, UPT, UR4, 0x240, URZ ;  /* 0x0000024004047890 */ /* 0x000fe2000fffe0ff */
[----:B------:R-:W-:-:S03]  /*2e70*/  SHF.L.U32 R3, R15, 0x1f, RZ ;  /* 0x0000001f0f037819 */ /* 0x000fc600000006ff */
[----:B------:R-:W-:-:S09]  /*2e80*/  ULEA UR5, UR13, UR4, 0x3 ;  /* 0x000000040d057291 */ /* 0x000fd2000f8e18ff */
[----:B------:R-:W1:Y:S02]  /*2e90*/  SYNCS.PHASECHK.TRANS64.TRYWAIT P0, [UR5], R3 ;  /* 0x00000003ff0075a7 */ /* 0x000e640008001105 */
[----:B-1----:R-:W-:Y:S05]  /*2ea0*/  @!P0 BRA `(.L_x_44) ;  /* 0x0000006800348947 */ /* 0x002fea0003800000 */
.L_x_187:
[----:B------:R-:W-:-:S04]  /*2eb0*/  UIADD3 UR6, UPT, UPT, UR13, 0x1, URZ ;  /* 0x000000010d067890 */ /* 0x000fc8000fffe0ff */
[----:B------:R-:W-:-:S04]  /*2ec0*/  UISETP.NE.AND UP0, UPT, UR6, 0x48, UPT ;  /* 0x000000480600788c */ /* 0x000fc8000bf05270 */
[----:B------:R-:W-:Y:S02]  /*2ed0*/  USEL UR7, URZ, 0x1, UP0 ;  /* 0x00000001ff077887 */ /* 0x000fe40008000000 */
[----:B------:R-:W-:-:S04]  /*2ee0*/  USEL UR6, UR6, URZ, UP0 ;  /* 0x000000ff06067287 */ /* 0x000fc80008000000 */
[----:B------:R-:W-:Y:S01]  /*2ef0*/  ULEA UR5, UR6, UR4, 0x3 ;  /* 0x0000000406057291 */ /* 0x000fe2000f8e18ff */
[----:B------:R-:W-:-:S04]  /*2f00*/  LOP3.LUT R2, R15, UR7, RZ, 0x3c, !PT ;  /* 0x000000070f027c12 */ /* 0x000fc8000f8e3cff */
[----:B-1----:R-:W-:-:S04]  /*2f10*/  SHF.L.U32 R3, R2, 0x1f, RZ ;  /* 0x0000001f02037819 */ /* 0x002fc800000006ff */
[----:B------:R-:W1:Y:S02]  /*2f20*/  SYNCS.PHASECHK.TRANS64.TRYWAIT P0, [UR5], R3 ;  /* 0x00000003ff0075a7 */ /* 0x000e640008001105 */
[----:B-1----:R-:W-:Y:S05]  /*2f30*/  @!P0 BRA `(.L_x_45) ;  /* 0x0000006800288947 */ /* 0x002fea0003800000 */
.L_x_189:
        /* <DEDUP_REMOVED lines=9> */
.L_x_191:
        /* <DEDUP_REMOVED lines=9> */
.L_x_193:
        /* <DEDUP_REMOVED lines=9> */
.L_x_195:
        /* <DEDUP_REMOVED lines=9> */
.L_x_197:
        /* <DEDUP_REMOVED lines=9> */
.L_x_199:
        /* <DEDUP_REMOVED lines=9> */
.L_x_201:
        /* <DEDUP_REMOVED lines=9> */
.L_x_203:
        /* <DEDUP_REMOVED lines=9> */
.L_x_205:
        /* <DEDUP_REMOVED lines=9> */
.L_x_207:
        /* <DEDUP_REMOVED lines=9> */
.L_x_209:
        /* <DEDUP_REMOVED lines=9> */
.L_x_211:
        /* <DEDUP_REMOVED lines=9> */
.L_x_213:
        /* <DEDUP_REMOVED lines=9> */
.L_x_215:
        /* <DEDUP_REMOVED lines=9> */
.L_x_217:
        /* <DEDUP_REMOVED lines=9> */
.L_x_219:
        /* <DEDUP_REMOVED lines=9> */
.L_x_221:
        /* <DEDUP_REMOVED lines=9> */
.L_x_223:
        /* <DEDUP_REMOVED lines=9> */
.L_x_225:
        /* <DEDUP_REMOVED lines=9> */
.L_x_227:
        /* <DEDUP_REMOVED lines=9> */
.L_x_229:
        /* <DEDUP_REMOVED lines=9> */
.L_x_231:
        /* <DEDUP_REMOVED lines=9> */
.L_x_233:
        /* <DEDUP_REMOVED lines=9> */
.L_x_235:
        /* <DEDUP_REMOVED lines=9> */
.L_x_237:
        /* <DEDUP_REMOVED lines=9> */
.L_x_239:
        /* <DEDUP_REMOVED lines=9> */
.L_x_241:
        /* <DEDUP_REMOVED lines=9> */
.L_x_243:
        /* <DEDUP_REMOVED lines=9> */
.L_x_245:
        /* <DEDUP_REMOVED lines=9> */
.L_x_247:
        /* <DEDUP_REMOVED lines=9> */
.L_x_249:
        /* <DEDUP_REMOVED lines=9> */
.L_x_251:
        /* <DEDUP_REMOVED lines=9> */
.L_x_253:
        /* <DEDUP_REMOVED lines=9> */
.L_x_255:
        /* <DEDUP_REMOVED lines=9> */
.L_x_257:
        /* <DEDUP_REMOVED lines=9> */
.L_x_259:
        /* <DEDUP_REMOVED lines=9> */
.L_x_261:
        /* <DEDUP_REMOVED lines=9> */
.L_x_263:
        /* <DEDUP_REMOVED lines=9> */
.L_x_265:
        /* <DEDUP_REMOVED lines=9> */
.L_x_267:
        /* <DEDUP_REMOVED lines=9> */
.L_x_269:
        /* <DEDUP_REMOVED lines=9> */
.L_x_271:
        /* <DEDUP_REMOVED lines=9> */
.L_x_273:
        /* <DEDUP_REMOVED lines=9> */
.L_x_275:
        /* <DEDUP_REMOVED lines=9> */
.L_x_277:
        /* <DEDUP_REMOVED lines=9> */
.L_x_279:
        /* <DEDUP_REMOVED lines=9> */
.L_x_281:
        /* <DEDUP_REMOVED lines=9> */
.L_x_283:
        /* <DEDUP_REMOVED lines=9> */
.L_x_285:
        /* <DEDUP_REMOVED lines=9> */
.L_x_287:
        /* <DEDUP_REMOVED lines=9> */
.L_x_289:
        /* <DEDUP_REMOVED lines=9> */
.L_x_291:
        /* <DEDUP_REMOVED lines=9> */
.L_x_293:
        /* <DEDUP_REMOVED lines=9> */
.L_x_295:
        /* <DEDUP_REMOVED lines=9> */
.L_x_297:
        /* <DEDUP_REMOVED lines=9> */
.L_x_299:
        /* <DEDUP_REMOVED lines=9> */
.L_x_301:
        /* <DEDUP_REMOVED lines=9> */
.L_x_303:
        /* <DEDUP_REMOVED lines=9> */
.L_x_305:
        /* <DEDUP_REMOVED lines=9> */
.L_x_307:
        /* <DEDUP_REMOVED lines=9> */
.L_x_309:
        /* <DEDUP_REMOVED lines=9> */
.L_x_311:
        /* <DEDUP_REMOVED lines=9> */
.L_x_313:
        /* <DEDUP_REMOVED lines=9> */
.L_x_315:
        /* <DEDUP_REMOVED lines=9> */
.L_x_317:
        /* <DEDUP_REMOVED lines=9> */
.L_x_319:
        /* <DEDUP_REMOVED lines=9> */
.L_x_321:
        /* <DEDUP_REMOVED lines=9> */
.L_x_323:
        /* <DEDUP_REMOVED lines=9> */
.L_x_325:
        /* <DEDUP_REMOVED lines=9> */
.L_x_327:
[----:B------:R-:W-:-:S04]  /*5610*/  UIADD3 UR6, UPT, UPT, UR6, 0x1, URZ ;  /* 0x0000000106067890 */ /* 0x000fc8000fffe0ff */
[----:B------:R-:W-:-:S04]  /*5620*/  UISETP.NE.AND UP0, UPT, UR6, 0x48, UPT ;  /* 0x000000480600788c */ /* 0x000fc8000bf05270 */
[----:B------:R-:W-:Y:S02]  /*5630*/  USEL UR5, URZ, 0x1, UP0 ;  /* 0x00000001ff057887 */ /* 0x000fe40008000000 */
[----:B------:R-:W-:-:S04]  /*5640*/  USEL UR6, UR6, URZ, UP0 ;  /* 0x000000ff06067287 */ /* 0x000fc80008000000 */
[----:B------:R-:W-:Y:S01]  /*5650*/  ULEA UR6, UR6, UR4, 0x3 ;  /* 0x0000000406067291 */ /* 0x000fe2000f8e18ff */
[----:B-1----:R-:W-:-:S04]  /*5660*/  LOP3.LUT R3, R2, UR5, RZ, 0x3c, !PT ;  /* 0x0000000502037c12 */ /* 0x002fc8000f8e3cff */
[----:B------:R-:W-:Y:S01]  /*5670*/  SHF.L.U32 R3, R3, 0x1f, RZ ;  /* 0x0000001f03037819 */ /* 0x000fe200000006ff */
[----:B---3--:R-:W-:-:S07]  /*5680*/  IMAD.U32 R0, RZ, RZ, UR6 ;  /* 0x00000006ff007e24 */ /* 0x008fce000f8e00ff */
.L_x_115:
[----:B-1----:R1:W2:Y:S02]  /*5690*/  SYNCS.PHASECHK.TRANS64.TRYWAIT P0, [R0+URZ], R3 ;  /* 0x00000003000075a7 */ /* 0x0022a400080011ff */
[----:B--2---:R-:W-:Y:S05]  /*56a0*/  @!P0 NANOSLEEP.SYNCS 0x989680 ;  /* 0x009896800000895d */ /* 0x004fea0003900000 */
[----:B------:R-:W2:Y:S02]  /*56b0*/  @!P0 SYNCS.PHASECHK.TRANS64 P0, [R0+URZ], R3 ;  /* 0x00000003000085a7 */ /* 0x000ea400080010ff */
[----:B--2---:R-:W-:Y:S05]  /*56c0*/  @P0 EXIT ;  /* 0x000000000000094d */ /* 0x004fea0003800000 */
[----:B------:R-:W-:Y:S05]  /*56d0*/  BRA `(.L_x_115) ;  /* 0xfffffffc00ec7947 */ /* 0x000fea000383ffff */
.L_x_23:
[----:B------:R-:W-:-:S04]  /*56e0*/  UISETP.NE.AND UP1, UPT, UR37, URZ, UPT ;  /* 0x000000ff2500728c */ /* 0x000fc8000bf25270 */
[----:B------:R-:W-:-:S09]  /*56f0*/  UISETP.NE.OR UP1, UPT, UR10, 0x1, UP1 ;  /* 0x000000010a00788c */ /* 0x000fd20008f25670 */
[----:B------:R-:W-:Y:S05]  /*5700*/  BRA.U UP1, `(.L_x_116) ;  /* 0x00000005014c7547 */ /* 0x000fea000b800000 */
[----:B------:R-:W-:Y:S01]  /*5710*/  HFMA2 R11, -RZ, RZ, 0, 0 ;  /* 0x00000000ff0b7431 */ /* 0x000fe200000001ff */
[----:B------:R-:W-:Y:S01]  /*5720*/  ISETP.GE.U32.AND P2, PT, R10, 0x2, PT ;  /* 0x000000020a00780c */ /* 0x000fe20003f46070 */
[----:B------:R-:W-:Y:S01]  /*5730*/  IMAD.MOV.U32 R12, RZ, RZ, 0x1 ;  /* 0x00000001ff0c7424 */ /* 0x000fe200078e00ff */
[----:B------:R-:W-:Y:S01]  /*5740*/  CS2R R8, SRZ ;  /* 0x0000000000087805 */ /* 0x000fe2000001ff00 */
[----:B------:R-:W-:Y:S01]  /*5750*/  IMAD.MOV.U32 R3, RZ, RZ, RZ ;  /* 0x000000ffff037224 */ /* 0x000fe200078e00ff */
[----:B------:R-:W-:Y:S01]  /*5760*/  UMOV UR4, 0x400 ;  /* 0x0000040000047882 */ /* 0x000fe20000000000 */
[----:B------:R-:W-:Y:S01]  /*5770*/  UMOV UR6, URZ ;  /* 0x000000ff00067c82 */ /* 0x000fe20008000000 */
[----:B------:R-:W-:-:S12]  /*5780*/  ULEA UR37, UR37, UR4, 0x18 ;  /* 0x0000000425257291 */ /* 0x000fd8000f8ec0ff */
.L_x_120:
[----:B------:R-:W-:Y:S02]  /*5790*/  LEA R0, R3, UR37, 0x3 ;  /* 0x0000002503007c11 */ /* 0x000fe4000f8e18ff */
[----:B------:R-:W-:-:S03]  /*57a0*/  SHF.L.U32 R5, R8, 0x1f, RZ ;  /* 0x0000001f08057819 */ /* 0x000fc600000006ff */
[----:B------:R-:W-:Y:S01]  /*57b0*/  VIADD R4, R0, 0x510 ;  /* 0x0000051000047836 */ /* 0x000fe20000000000 */
[----:B------:R-:W1:Y:S02]  /*57c0*/  SYNCS.PHASECHK.TRANS64.TRYWAIT P0, [R0+URZ+0x500], R5 ;  /* 0x00050005000075a7 */ /* 0x000e6400080011ff */
[----:B-1----:R-:W-:Y:S05]  /*57d0*/  @!P0 BRA `(.L_x_117) ;  /* 0x0000005800908947 */ /* 0x002fea0003800000 */
.L_x_328:
[----:B------:R-:W-:Y:S01]  /*57e0*/  ULEA UR5, UR6, UR37, 0x3 ;  /* 0x0000002506057291 */ /* 0x000fe2000f8e18ff */
[----:B------:R-:W-:Y:S01]  /*57f0*/  PRMT R4, RZ, 0x654, R4 ;  /* 0x00000654ff047816 */ /* 0x000fe20000000004 */
[----:B-1----:R-:W-:Y:S01]  /*5800*/  @!P2 IMAD.MOV.U32 R5, RZ, RZ, 0x10 ;  /* 0x00000010ff05a424 */ /* 0x002fe200078e00ff */
[----:B------:R-:W-:Y:S01]  /*5810*/  SHF.L.U32 R7, R12, 0x1f, RZ ;  /* 0x0000001f0c077819 */ /* 0x000fe200000006ff */
[----:B------:R-:W-:Y:S01]  /*5820*/  UIADD3 UR4, UPT, UPT, UR5, 0x4a0, URZ ;  /* 0x000004a005047890 */ /* 0x000fe2000fffe0ff */
[----:B------:R1:W-:Y:S05]  /*5830*/  SYNCS.ARRIVE.TRANS64.RED.A1T0 RZ, [R4+URZ], RZ ;  /* 0x000000ff04ff79a7 */ /* 0x0003ea00081004ff */
[----:B------:R-:W-:Y:S01]  /*5840*/  IMAD.U32 R13, RZ, RZ, UR4 ;  /* 0x00000004ff0d7e24 */ /* 0x000fe2000f8e00ff */
[----:B------:R-:W2:Y:S04]  /*5850*/  SYNCS.PHASECHK.TRANS64.TRYWAIT P0, [UR5+0x4b0], R7 ;  /* 0x0004b007ff0075a7 */ /* 0x000ea80008001105 */
[----:B------:R-:W-:Y:S01]  /*5860*/  PRMT R13, R10, 0x654, R13 ;  /* 0x000006540a0d7816 */ /* 0x000fe2000000000d */
[----:B-12---:R-:W-:Y:S06]  /*5870*/  @!P0 BRA `(.L_x_118) ;  /* 0x00000058007c8947 */ /* 0x006fec0003800000 */
.L_x_330:
[----:B------:R-:W-:Y:S01]  /*5880*/  ULEA UR4, UR6, UR37, 0x4 ;  /* 0x0000002506047291 */ /* 0x000fe2000f8e20ff */
[----:B------:R-:W-:Y:S01]  /*5890*/  SEL R2, R13, R2, !P2 ;  /* 0x000000020d027207 */ /* 0x000fe20005000000 */
[----:B------:R-:W-:Y:S01]  /*58a0*/  UIADD3 UR5, UPT, UPT, UR5, 0x4a0, URZ ;  /* 0x000004a005057890 */ /* 0x000fe2000fffe0ff */
[----:B-1----:R-:W-:Y:S01]  /*58b0*/  LEA R0, R11, UR37, 0x3 ;  /* 0x000000250b007c11 */ /* 0x002fe2000f8e18ff */
[----:B------:R-:W-:Y:S01]  /*58c0*/  UIADD3 UR4, UPT, UPT, UR4, 0x530, URZ ;  /* 0x0000053004047890 */ /* 0x000fe2000fffe0ff */
[----:B------:R1:W-:Y:S01]  /*58d0*/  @!P2 SYNCS.ARRIVE.TRANS64.RED RZ, [R2+URZ], R5 ;  /* 0x0000000502ffa9a7 */ /* 0x0003e200080004ff */
[----:B------:R-:W-:Y:S01]  /*58e0*/  UIADD3 UR6, UPT, UPT, UR6, 0x1, URZ ;  /* 0x0000000106067890 */ /* 0x000fe2000fffe0ff */
[----:B------:R-:W-:-:S03]  /*58f0*/  VIADD R3, R3, 0x1 ;  /* 0x0000000103037836 */ /* 0x000fc60000000000 */
[----:B------:R-:W-:Y:S02]  /*5900*/  UISETP.NE.AND UP0, UPT, UR6, 0x2, UPT ;  /* 0x000000020600788c */ /* 0x000fe4000bf05270 */
[----:B------:R-:W-:Y:S01]  /*5910*/  ISETP.NE.AND P0, PT, R3, 0x2, PT ;  /* 0x000000020300780c */ /* 0x000fe20003f05270 */
[----:B------:R-:W-:Y:S06]  /*5920*/  UGETNEXTWORKID.BROADCAST [UR4], [UR5] ;  /* 0x00000000040073ca */ /* 0x000fec0008000100 */
[----:B------:R-:W-:Y:S02]  /*5930*/  USEL UR4, URZ, 0x1, UP0 ;  /* 0x00000001ff047887 */ /* 0x000fe40008000000 */
[----:B------:R-:W-:-:S04]  /*5940*/  USEL UR6, UR6, URZ, UP0 ;  /* 0x000000ff06067287 */ /* 0x000fc80008000000 */
[----:B------:R-:W-:Y:S02]  /*5950*/  LOP3.LUT R12, R12, UR4, RZ, 0x3c, !PT ;  /* 0x000000040c0c7c12 */ /* 0x000fe4000f8e3cff */
[----:B-1----:R-:W-:-:S04]  /*5960*/  SHF.L.U32 R5, R9, 0x1f, RZ ;  /* 0x0000001f09057819 */ /* 0x002fc800000006ff */
[----:B------:R-:W1:Y:S02]  /*5970*/  SYNCS.PHASECHK.TRANS64.TRYWAIT P1, [R0+URZ+0x4a0], R5 ;  /* 0x0004a005000075a7 */ /* 0x000e6400080211ff */
[----:B-1----:R-:W-:Y:S05]  /*5980*/  @!P1 BRA `(.L_x_119) ;  /* 0x0000005800509947 */ /* 0x002fea0003800000 */
.L_x_331:
[----:B------:R-:W-:Y:S01]  /*5990*/  LEA R4, R11, UR37, 0x4 ;  /* 0x000000250b047c11 */ /* 0x000fe2000f8e20ff */
[----:B-1----:R-:W-:Y:S01]  /*59a0*/  VIADD R0, R0, 0x4b0 ;  /* 0x000004b000007836 */ /* 0x002fe20000000000 */
[----:B------:R-:W-:Y:S01]  /*59b0*/  SEL R3, R3, RZ, P0 ;  /* 0x000000ff03037207 */ /* 0x000fe20000000000 */
[----:B------:R-:W-:-:S03]  /*59c0*/  VIADD R11, R11, 0x1 ;  /* 0x000000010b0b7836 */ /* 0x000fc60000000000 */
[----:B------:R-:W1:Y:S01]  /*59d0*/  LDS.128 R4, [R4+0x530] ;  /* 0x0005300004047984 */ /* 0x000e620000000c00 */
[----:B------:R-:W-:Y:S02]  /*59e0*/  PRMT R0, RZ, 0x654, R0 ;  /* 0x00000654ff007816 */ /* 0x000fe40000000000 */
[C---:B------:R-:W-:Y:S01]  /*59f0*/  ISETP.NE.AND P1, PT, R11.reuse, 0x2, PT ;  /* 0x000000020b00780c */ /* 0x040fe20003f25270 */
[----:B------:R-:W-:Y:S01]  /*5a00*/  @!PT LDS RZ, [RZ] ;  /* 0x00000000fffff984 */ /* 0x000fe20000000800 */
[----:B------:R-:W-:Y:S01]  /*5a10*/  @!PT LDS RZ, [RZ] ;  /* 0x00000000fffff984 */ /* 0x000fe20000000800 */
[----:B------:R-:W-:Y:S01]  /*5a20*/  @!PT LDS RZ, [RZ] ;  /* 0x00000000fffff984 */ /* 0x000fe20000000800 */
[----:B------:R-:W-:Y:S01]  /*5a30*/  @!PT LDS RZ, [RZ] ;  /* 0x00000000fffff984 */ /* 0x000fe20000000800 */
[----:B------:R2:W-:Y:S06]  /*5a40*/  MEMBAR.ALL.CTA ;  /* 0x0000000000007992 */ /* 0x0005ec0000008000 */
[----:B--2---:R-:W2:Y:S01]  /*5a50*/  FENCE.VIEW.ASYNC.S ;  /* 0x00000000000073c6 */ /* 0x004ea20000000000 */
[----:B------:R-:W-:Y:S01]  /*5a60*/  SEL R11, R11, RZ, P1 ;  /* 0x000000ff0b0b7207 */ /* 0x000fe20000800000 */
[----:B--2---:R2:W-:Y:S01]  /*5a70*/  SYNCS.ARRIVE.TRANS64.RED.A1T0 RZ, [R0+URZ], RZ ;  /* 0x000000ff00ff79a7 */ /* 0x0045e200081004ff */
[----:B-1----:R-:W-:-:S02]  /*5a80*/  LOP3.LUT P3, RZ, R6, 0x1, RZ, 0xc0, !PT ;  /* 0x0000000106ff7812 */ /* 0x002fc4000786c0ff */
[----:B------:R-:W-:-:S04]  /*5a90*/  SEL R5, RZ, 0x1, P0 ;  /* 0x00000001ff057807 */ /* 0x000fc80000000000 */
[----:B------:R-:W-:Y:S02]  /*5aa0*/  LOP3.LUT R8, R8, R5, RZ, 0x3c, !PT ;  /* 0x0000000508087212 */ /* 0x000fe400078e3cff */
[----:B--2---:R-:W-:-:S04]  /*5ab0*/  SEL R0, RZ, 0x1, P1 ;  /* 0x00000001ff007807 */ /* 0x004fc80000800000 */
[----:B------:R-:W-:Y:S01]  /*5ac0*/  LOP3.LUT R9, R9, R0, RZ, 0x3c, !PT ;  /* 0x0000000009097212 */ /* 0x000fe200078e3cff */
[----:B------:R-:W-:Y:S06]  /*5ad0*/  @P3 BRA `(.L_x_120) ;  /* 0xfffffffc002c3947 */ /* 0x000fec000383ffff */
[----:B------:R-:W-:Y:S01]  /*5ae0*/  ULEA UR5, UR6, UR37, 0x3 ;  /* 0x0000002506057291 */ /* 0x000fe2000f8e18ff */
[----:B------:R-:W-:-:S08]  /*5af0*/  SHF.L.U32 R3, R12, 0x1f, RZ ;  /* 0x0000001f0c037819 */ /* 0x000fd000000006ff */
[----:B------:R-:W1:Y:S02]  /*5b00*/  SYNCS.PHASECHK.TRANS64 P0, [UR5+0x4b0], R3 ;  /* 0x0004b003ff0075a7 */ /* 0x000e640008001005 */
[----:B-1----:R-:W-:Y:S05]  /*5b10*/  @P0 BRA `(.L_x_121) ;  /* 0x0000000000080947 */ /* 0x002fea0003800000 */
[----:B------:R-:W1:Y:S02]  /*5b20*/  SYNCS.PHASECHK.TRANS64.TRYWAIT P0, [UR5+0x4b0], R3 ;  /* 0x0004b003ff0075a7 */ /* 0x000e640008001105 */
[----:B-1----:R-:W-:Y:S05]  /*5b30*/  @!P0 BRA `(.L_x_122) ;  /* 0x0000005400f88947 */ /* 0x002fea0003800000 */
.L_x_121:
[----:B------:R-:W-:-:S04]  /*5b40*/  UIADD3 UR4, UPT, UPT, UR6, 0x1, URZ ;  /* 0x0000000106047890 */ /* 0x000fc8000fffe0ff */
[----:B------:R-:W-:-:S04]  /*5b50*/  UISETP.NE.AND UP0, UPT, UR4, 0x2, UPT ;  /* 0x000000020400788c */ /* 0x000fc8000bf05270 */
[----:B------:R-:W-:Y:S02]  /*5b60*/  USEL UR7, URZ, 0x1, UP0 ;  /* 0x00000001ff077887 */ /* 0x000fe40008000000 */
[----:B------:R-:W-:-:S04]  /*5b70*/  USEL UR4, UR4, URZ, UP0 ;  /* 0x000000ff04047287 */ /* 0x000fc80008000000 */
[----:B------:R-:W-:Y:S01]  /*5b80*/  ULEA UR4, UR4, UR37, 0x3 ;  /* 0x0000002504047291 */ /* 0x000fe2000f8e18ff */
[----:B-1----:R-:W-:-:S04]  /*5b90*/  LOP3.LUT R3, R12, UR7, RZ, 0x3c, !PT ;  /* 0x000000070c037c12 */ /* 0x002fc8000f8e3cff */
[----:B------:R-:W-:-:S04]  /*5ba0*/  SHF.L.U32 R0, R3, 0x1f, RZ ;  /* 0x0000001f03007819 */ /* 0x000fc800000006ff */
[----:B------:R-:W1:Y:S02]  /*5bb0*/  SYNCS.PHASECHK.TRANS64 P0, [UR4+0x4b0], R0 ;  /* 0x0004b000ff0075a7 */ /* 0x000e640008001004 */
[----:B-1----:R-:W-:Y:S05]  /*5bc0*/  @P0 EXIT ;  /* 0x000000000000094d */ /* 0x002fea0003800000 */
[----:B------:R-:W-:Y:S02]  /*5bd0*/  SHF.L.U32 R3, R3, 0x1f, RZ ;  /* 0x0000001f03037819 */ /* 0x000fe400000006ff */
[----:B------:R-:W-:-:S07]  /*5be0*/  MOV R0, UR4 ;  /* 0x0000000400007c02 */ /* 0x000fce0008000f00 */
.L_x_123:
[----:B-1----:R1:W2:Y:S02]  /*5bf0*/  SYNCS.PHASECHK.TRANS64.TRYWAIT P0, [R0+URZ+0x4b0], R3 ;  /* 0x0004b003000075a7 */ /* 0x0022a400080011ff */
[----:B--2---:R-:W-:Y:S05]  /*5c00*/  @!P0 NANOSLEEP.SYNCS 0x989680 ;  /* 0x009896800000895d */ /* 0x004fea0003900000 */
[----:B------:R-:W2:Y:S02]  /*5c10*/  @!P0 SYNCS.PHASECHK.TRANS64 P0, [R0+URZ+0x4b0], R3 ;  /* 0x0004b003000085a7 */ /* 0x000ea400080010ff */
[----:B--2---:R-:W-:Y:S05]  /*5c20*/  @P0 EXIT ;  /* 0x000000000000094d */ /* 0x004fea0003800000 */
[----:B------:R-:W-:Y:S05]  /*5c30*/  BRA `(.L_x_123) ;  /* 0xfffffffc00ec7947 */ /* 0x000fea000383ffff */
.L_x_116:
[----:B------:R-:W-:Y:S05]  /*5c40*/  BRA.U UP4, `(.L_x_124) ;  /* 0x0000001104847547 */ /* 0x000fea000b800000 */
[----:B------:R-:W-:Y:S01]  /*5c50*/  UMOV UR6, 0x40 ;  /* 0x0000004000067882 */ /* 0x000fe20000000000 */
[----:B------:R-:W-:Y:S01]  /*5c60*/  NOP ;  /* 0x0000000000007918 */ /* 0x000fe20000000000 */
[----:B------:R-:W-:Y:S01]  /*5c70*/  ULEA UR6, UR37, UR6, 0x18 ;  /* 0x0000000625067291 */ /* 0x000fe2000f8ec0ff */
[----:B------:R-:W-:Y:S02]  /*5c80*/  UMOV UR7, 0x400 ;  /* 0x0000040000077882 */ /* 0x000fe40000000000 */
[----:B------:R-:W-:-:S06]  /*5c90*/  ULEA UR37, UR37, UR7, 0x18 ;  /* 0x0000000725257291 */ /* 0x000fcc000f8ec0ff */
[----:B------:R-:W1:Y:S02]  /*5ca0*/  LDS.U8 R2, [UR6+0x1c] ;  /* 0x00001c06ff027984 */ /* 0x000e640008000000 */
[----:B-1----:R-:W-:-:S13]  /*5cb0*/  ISETP.NE.AND P0, PT, R2, RZ, PT ;  /* 0x000000ff0200720c */ /* 0x002fda0003f05270 */
[----:B------:R-:W-:Y:S05]  /*5cc0*/  @P0 BRA `(.L_x_125) ;  /* 0x0000000400080947 */ /* 0x000fea0003800000 */
[----:B------:R-:W-:Y:S02]  /*5cd0*/  UISETP.NE.U32.AND UP0, UPT, UR5, 0x1, UPT ;  /* 0x000000010500788c */ /* 0x000fe4000bf05070 */
[----:B------:R-:W-:-:S07]  /*5ce0*/  UIADD3 UR8, UPT, UPT, UR6, 0x8, URZ ;  /* 0x0000000806087890 */ /* 0x000fce000fffe0ff */
[----:B------:R-:W-:Y:S05]  /*5cf0*/  BRA.U !UP0, `(.L_x_126) ;  /* 0x00000001089c7547 */ /* 0x000fea000b800000 */
[----:B------:R-:W-:Y:S01]  /*5d00*/  ELECT P0, URZ, PT ;  /* 0x0000000000ff782f */ /* 0x000fe20003800000 */
[----:B------:R-:W-:-:S12]  /*5d10*/  BSSY B0, `(.L_x_126) ;  /* 0x0000025000007945 */ /* 0x000fd80003800000 */
[----:B------:R-:W-:Y:S05]  /*5d20*/  @!P0 BRA `(.L_x_127) ;  /* 0x00000000008c8947 */ /* 0x000fea0003800000 */
[----:B------:R-:W-:-:S05]  /*5d30*/  UMOV UR7, 0x10 ;  /* 0x0000001000077882 */ /* 0x000fca0000000000 */
[----:B------:R-:W-:Y:S04]  /*5d40*/  DEPBAR.LE SB1, 0x36 ;  /* 0x00009d800000791a */ /* 0x000fe80000000000 */
[----:B------:R-:W1:Y:S02]  /*5d50*/  UTCATOMSWS.2CTA.FIND_AND_SET.ALIGN UP1, UR7, UR7 ;  /* 0x00000007000775e3 */ /* 0x000e640008220800 */
[----:B-1----:R-:W-:Y:S01]  /*5d60*/  MOV R11, UR7 ;  /* 0x00000007000b7c02 */ /* 0x002fe20008000f00 */
[----:B------:R-:W-:Y:S06]  /*5d70*/  BRA.U UP1, `(.L_x_128) ;  /* 0x0000000101187547 */ /* 0x000fec000b800000 */
.L_x_129:
[----:B------:R-:W-:Y:S05]  /*5d80*/  NANOSLEEP 0x64 ;  /* 0x000000640000795d */ /* 0x000fea0003800000 */
[----:B------:R-:W-:-:S05]  /*5d90*/  UMOV UR7, 0x10 ;  /* 0x0000001000077882 */ /* 0x000fca0000000000 */
[----:B------:R-:W-:Y:S04]  /*5da0*/  DEPBAR.LE SB1, 0x36 ;  /* 0x00009d800000791a */ /* 0x000fe80000000000 */
[----:B------:R-:W1:Y:S02]  /*5db0*/  UTCATOMSWS.2CTA.FIND_AND_SET.ALIGN UP1, UR7, UR7 ;  /* 0x00000007000775e3 */ /* 0x000e640008220800 */
[----:B-1----:R-:W-:Y:S01]  /*5dc0*/  MOV R11, UR7 ;  /* 0x00000007000b7c02 */ /* 0x002fe20008000f00 */
[----:B------:R-:W-:Y:S05]  /*5dd0*/  BRA.U !UP1, `(.L_x_129) ;  /* 0xfffffffd09e87547 */ /* 0x000fea000b83ffff */
.L_x_128:
[----:B------:R-:W1:Y:S01]  /*5de0*/  LDS R5, [UR6+0x10] ;  /* 0x00001006ff057984 */ /* 0x000e620008000800 */
[----:B------:R-:W-:Y:S01]  /*5df0*/  IMAD.U32 R3, RZ, RZ, UR37 ;  /* 0x00000025ff037e24 */ /* 0x000fe2000f8e00ff */
[----:B------:R-:W-:-:S03]  /*5e00*/  MOV R2, UR4 ;  /* 0x0000000400027c02 */ /* 0x000fc60008000f00 */
[----:B------:R-:W-:Y:S01]  /*5e10*/  VIADD R3, R3, 0x550 ;  /* 0x0000055003037836 */ /* 0x000fe20000000000 */
[----:B-1----:R-:W-:-:S04]  /*5e20*/  SHF.L.U32 R5, R5, 0x1f, RZ ;  /* 0x0000001f05057819 */ /* 0x002fc800000006ff */
[----:B------:R-:W1:Y:S02]  /*5e30*/  SYNCS.PHASECHK.TRANS64.TRYWAIT P0, [UR6+0x8], R5 ;  /* 0x00000805ff0075a7 */ /* 0x000e640008001106 */
[----:B-1----:R-:W-:Y:S05]  /*5e40*/  @P0 BRA `(.L_x_130) ;  /* 0x0000000000080947 */ /* 0x002fea0003800000 */
[----:B------:R-:W1:Y:S02]  /*5e50*/  SYNCS.PHASECHK.TRANS64.TRYWAIT P0, [UR6+0x8], R5 ;  /* 0x00000805ff0075a7 */ /* 0x000e640008001106 */
[----:B-1----:R-:W-:Y:S05]  /*5e60*/  @!P0 BRA `(.L_x_131) ;  /* 0x0000005400448947 */ /* 0x002fea0003800000 */
.L_x_130:
[----:B-1----:R-:W-:Y:S01]  /*5e70*/  HFMA2 R4, -RZ, RZ, 0, 5.9604644775390625e-08 ;  /* 0x00000001ff047431 */ /* 0x002fe200000001ff */
[----:B------:R-:W-:Y:S01]  /*5e80*/  UPRMT UR7, UR4, 0x654, UR8 ;  /* 0x0000065404077896 */ /* 0x000fe20008000008 */
[----:B------:R-:W-:Y:S01]  /*5e90*/  IMAD.MOV.U32 R6, RZ, RZ, 0xffff ;  /* 0x0000ffffff067424 */ /* 0x000fe200078e00ff */
[----:B------:R-:W-:Y:S01]  /*5ea0*/  PRMT R2, R2, 0x654, R3 ;  /* 0x0000065402027816 */ /* 0x000fe20000000003 */
[----:B------:R-:W-:Y:S02]  /*5eb0*/  IMAD.MOV.U32 R5, RZ, RZ, 0x4 ;  /* 0x00000004ff057424 */ /* 0x000fe400078e00ff */
[----:B------:R-:W-:Y:S01]  /*5ec0*/  IMAD.SHL.U32 R9, R11, 0x20, RZ ;  /* 0x000000200b097824 */ /* 0x000fe200078e00ff */
[----:B------:R-:W-:Y:S02]  /*5ed0*/  MOV R3, UR7 ;  /* 0x0000000700037c02 */ /* 0x000fe40008000f00 */
[-C--:B------:R-:W-:Y:S01]  /*5ee0*/  SHF.L.U32 R7, R6, R11.reuse, RZ ;  /* 0x0000000b06077219 */ /* 0x080fe200000006ff */
[----:B------:R1:W-:Y:S01]  /*5ef0*/  SYNCS.ARRIVE.TRANS64.RED RZ, [UR7], R5 ;  /* 0x00000005ffff79a7 */ /* 0x0003e20008000407 */
[----:B------:R-:W-:Y:S01]  /*5f00*/  SHF.L.U32 R6, R4, R11, RZ ;  /* 0x0000000b04067219 */ /* 0x000fe200000006ff */
[----:B------:R1:W-:Y:S04]  /*5f10*/  STS [UR37+0x550], R9 ;  /* 0x00055009ff007988 */ /* 0x0003e80008000825 */
[----:B------:R1:W-:Y:S04]  /*5f20*/  STAS [R2.64], R11 ;  /* 0x0000000b02007dbd */ /* 0x0003e8000c0008ff */
[----:B------:R1:W-:Y:S04]  /*5f30*/  ATOMS.OR RZ, [UR6+0x14], R7 ;  /* 0x00001407ffff798c */ /* 0x0003e8000b000006 */
[----:B------:R1:W-:Y:S04]  /*5f40*/  ATOMS.OR RZ, [UR6+0x18], R6 ;  /* 0x00001806ffff798c */ /* 0x0003e8000b000006 */
[----:B------:R1:W-:Y:S02]  /*5f50*/  ATOMS.XOR RZ, [UR6+0x10], R4 ;  /* 0x00001004ffff798c */ /* 0x0003e4000b800006 */
.L_x_127:
[----:B------:R-:W-:Y:S05]  /*5f60*/  BSYNC B0 ;  /* 0x0000000000007941 */ /* 0x000fea0003800000 */
.L_x_126:
[----:B------:R-:W-:Y:S05]  /*5f70*/  BRA.U UP0, `(.L_x_132) ;  /* 0x00000001006c7547 */ /* 0x000fea000b800000 */
[----:B------:R-:W-:-:S03]  /*5f80*/  UMOV UR7, 0xffffffff ;  /* 0xffffffff00077882 */ /* 0x000fc60000000000 */
[----:B------:R-:W-:Y:S05]  /*5f90*/  BRA.DIV UR7, `(.L_x_133) ;  /* 0x0000005607107947 */ /* 0x000fea000b800000 */
[----:B------:R-:W-:-:S13]  /*5fa0*/  ELECT P6, URZ, PT ;  /* 0x0000000000ff782f */ /* 0x000fda00038c0000 */
.L_x_335:
[----:B------:R-:W-:Y:S05]  /*5fb0*/  @!P6 BRA `(.L_x_132) ;  /* 0x00000000005ce947 */ /* 0x000fea0003800000 */
[----:B-1----:R-:W1:Y:S02]  /*5fc0*/  LDS R3, [UR6+0x10] ;  /* 0x00001006ff037984 */ /* 0x002e640008000800 */
[----:B-1----:R-:W-:-:S04]  /*5fd0*/  SHF.L.U32 R3, R3, 0x1f, RZ ;  /* 0x0000001f03037819 */ /* 0x002fc800000006ff */
[----:B------:R-:W1:Y:S02]  /*5fe0*/  SYNCS.PHASECHK.TRANS64.TRYWAIT P0, [UR6+0x8], R3 ;  /* 0x00000803ff0075a7 */ /* 0x000e640008001106 */
[----:B-1----:R-:W-:Y:S05]  /*5ff0*/  @P0 BRA `(.L_x_134) ;  /* 0x0000000000080947 */ /* 0x002fea0003800000 */
[----:B------:R-:W1:Y:S02]  /*6000*/  SYNCS.PHASECHK.TRANS64.TRYWAIT P0, [UR6+0x8], R3 ;  /* 0x00000803ff0075a7 */ /* 0x000e640008001106 */
[----:B-1----:R-:W-:Y:S05]  /*6010*/  @!P0 BRA `(.L_x_135) ;  /* 0x0000005400108947 */ /* 0x002fea0003800000 */
.L_x_134:
[----:B------:R-:W2:Y:S01]  /*6020*/  LDS R5, [UR37+0x550] ;  /* 0x00055025ff057984 */ /* 0x000ea20008000800 */
[----:B-1----:R-:W-:Y:S02]  /*6030*/  HFMA2 R2, -RZ, RZ, 0, 5.9604644775390625e-08 ;  /* 0x00000001ff027431 */ /* 0x002fe400000001ff */
[----:B------:R-:W-:Y:S01]  /*6040*/  IMAD.MOV.U32 R3, RZ, RZ, 0xffff ;  /* 0x0000ffffff037424 */ /* 0x000fe200078e00ff */
[----:B------:R-:W-:Y:S01]  /*6050*/  UPRMT UR7, UR4, 0x654, UR8 ;  /* 0x0000065404077896 */ /* 0x000fe20008000008 */
[----:B--2---:R-:W-:-:S03]  /*6060*/  IMAD.SHL.U32 R4, R5, 0x20, RZ ;  /* 0x0000002005047824 */ /* 0x004fc600078e00ff */
[-C--:B------:R-:W-:Y:S02]  /*6070*/  SHF.L.U32 R3, R3, R5.reuse, RZ ;  /* 0x0000000503037219 */ /* 0x080fe400000006ff */
[----:B------:R-:W-:Y:S01]  /*6080*/  SHF.L.U32 R5, R2, R5, RZ ;  /* 0x0000000502057219 */ /* 0x000fe200000006ff */
[----:B------:R2:W-:Y:S04]  /*6090*/  STS [UR37+0x550], R4 ;  /* 0x00055004ff007988 */ /* 0x0005e80008000825 */
[----:B------:R2:W-:Y:S04]  /*60a0*/  ATOMS.OR RZ, [UR6+0x14], R3 ;  /* 0x00001403ffff798c */ /* 0x0005e8000b000006 */
[----:B------:R2:W-:Y:S01]  /*60b0*/  ATOMS.OR RZ, [UR6+0x18], R5 ;  /* 0x00001805ffff798c */ /* 0x0005e2000b000006 */
[----:B------:R-:W-:Y:S03]  /*60c0*/  SYNCS.ARRIVE.TRANS64.RED.A1T0 RZ, [UR7], RZ ;  /* 0x000000ffffff79a7 */ /* 0x000fe60008100407 */
[----:B------:R2:W-:Y:S01]  /*60d0*/  ATOMS.XOR RZ, [UR6+0x10], R2 ;  /* 0x00001002ffff798c */ /* 0x0005e2000b800006 */
[----:B------:R-:W-:Y:S05]  /*60e0*/  BRA `(.L_x_132) ;  /* 0x0000000000107947 */ /* 0x000fea0003800000 */
.L_x_125:
[----:B------:R-:W-:-:S05]  /*60f0*/  MOV R2, 0xffffffff ;  /* 0xffffffff00027802 */ /* 0x000fca0000000f00 */
[----:B------:R1:W-:Y:S02]  /*6100*/  STS [UR37+0x550], R2 ;  /* 0x00055002ff007988 */ /* 0x0003e40008000825 */
[----:B-1----:R-:W-:Y:S02]  /*6110*/  MOV R2, 0x6130 ;  /* 0x0000613000027802 */ /* 0x002fe40000000f00 */
[----:B-----5:R-:W-:Y:S05]  /*6120*/  CALL.REL.NOINC `($__internal_1_$__cuda_sm10x_tcgen05_guardrail_trap_phase_invalid_during_alloc) ;  /* 0x0000005800187944 */ /* 0x020fea0003c00000 */
.L_x_132:
[----:B------:R-:W-:Y:S05]  /*6130*/  WARPSYNC.ALL ;  /* 0x0000000000007948 */ /* 0x000fea0003800000 */
[----:B------:R-:W3:Y:S01]  /*6140*/  S2UR UR8, SR_CgaCtaId ;  /* 0x00000000000879c3 */ /* 0x000ee20000008800 */
[----:B------:R-:W-:Y:S01]  /*6150*/  UMOV UR6, 0x400 ;  /* 0x0000040000067882 */ /* 0x000fe20000000000 */
[----:B------:R-:W-:-:S06]  /*6160*/  NOP ;  /* 0x0000000000007918 */ /* 0x000fcc0000000000 */
[----:B------:R-:W-:Y:S06]  /*6170*/  BAR.ARV 0x6, 0xa0 ;  /* 0x0182800000007b1d */ /* 0x000fec0000002000 */
[----:B------:R-:W-:Y:S01]  /*6180*/  LOP3.LUT R0, R0, 0xffff, RZ, 0xc0, !PT ;  /* 0x0000ffff00007812 */ /* 0x000fe200078ec0ff */
[----:B-1----:R-:W-:Y:S01]  /*6190*/  IMAD.MOV.U32 R9, RZ, RZ, 0x1 ;  /* 0x00000001ff097424 */ /* 0x002fe200078e00ff */
[----:B------:R-:W-:Y:S01]  /*61a0*/  LOP3.LUT R8, R8, 0xffff, RZ, 0xc0, !PT ;  /* 0x0000ffff08087812 */ /* 0x000fe200078ec0ff */
[----:B------:R-:W-:Y:S01]  /*61b0*/  UMOV UR22, URZ ;  /* 0x000000ff00167c82 */ /* 0x000fe20008000000 */
[----:B------:R-:W-:Y:S01]  /*61c0*/  R2UR UR12, R0 ;  /* 0x00000000000c72ca */ /* 0x000fe200000e0000 */
[----:B------:R-:W-:Y:S01]  /*61d0*/  UMOV UR21, URZ ;  /* 0x000000ff00157c82 */ /* 0x000fe20008000000 */
[----:B------:R-:W-:Y:S01]  /*61e0*/  R2UR UR13, R8 ;  /* 0x00000000080d72ca */ /* 0x000fe200000e0000 */
[----:B------:R-:W-:Y:S01]  /*61f0*/  IMAD.MOV.U32 R8, RZ, RZ, RZ ;  /* 0x000000ffff087224 */ /* 0x000fe200078e00ff */
[----:B------:R-:W-:-:S02]  /*6200*/  UISETP.NE.AND UP2, UPT, UR5, URZ, UPT ;  /* 0x000000ff0500728c */ /* 0x000fc4000bf45270 */
[----:B---3--:R-:W-:Y:S01]  /*6210*/  ULEA UR8, UR8, UR6, 0x18 ;  /* 0x0000000608087291 */ /* 0x008fe2000f8ec0ff */
[----:B------:R-:W1:Y:S03]  /*6220*/  LDCU UR6, c[0x0][0x38c] ;  /* 0x00007180ff0677ac */ /* 0x000e660008000800 */
[----:B------:R-:W-:Y:S02]  /*6230*/  UIADD3 UR14, UPT, UPT, UR8, 0x2800, URZ ;  /* 0x00002800080e7890 */ /* 0x000fe4000fffe0ff */
[----:B------:R-:W-:-:S03]  /*6240*/  UIADD3 UR15, UPT, UPT, UR8, 0x26800, URZ ;  /* 0x00026800080f7890 */ /* 0x000fc6000fffe0ff */
[----:B--2---:R-:W2:Y:S01]  /*6250*/  LDS R2, [UR8+0x550] ;  /* 0x00055008ff027984 */ /* 0x004ea20008000800 */
[----:B------:R-:W-:Y:S02]  /*6260*/  USHF.R.U32.HI UR14, URZ, 0x4, UR14 ;  /* 0x00000004ff0e7899 */ /* 0x000fe4000801160e */
[----:B------:R-:W-:Y:S02]  /*6270*/  USHF.R.U32.HI UR15, URZ, 0x4, UR15 ;  /* 0x00000004ff0f7899 */ /* 0x000fe4000801160f */
[----:B------:R-:W-:Y:S02]  /*6280*/  ULOP3.LUT UR14, UR14, 0x3fff, URZ, 0xc0, !UPT ;  /* 0x00003fff0e0e7892 */ /* 0x000fe4000f8ec0ff */
[----:B------:R-:W-:Y:S02]  /*6290*/  ULOP3.LUT UR15, UR15, 0x3fff, URZ, 0xc0, !UPT ;  /* 0x00003fff0f0f7892 */ /* 0x000fe4000f8ec0ff */
[----:B------:R-:W-:Y:S02]  /*62a0*/  ULOP3.LUT UR14, UR14, 0x10000, URZ, 0xfc, !UPT ;  /* 0x000100000e0e7892 */ /* 0x000fe4000f8efcff */
[----:B-1----:R-:W-:-:S02]  /*62b0*/  UIADD3 UR6, UPT, UPT, UR6, 0x1f, URZ ;  /* 0x0000001f06067890 */ /* 0x002fc4000fffe0ff */
[----:B------:R-:W-:Y:S02]  /*62c0*/  ULOP3.LUT UR15, UR15, 0x10000, URZ, 0xfc, !UPT ;  /* 0x000100000f0f7892 */ /* 0x000fe4000f8efcff */
[----:B------:R-:W-:Y:S01]  /*62d0*/  USHF.R.S32.HI UR7, URZ, 0x1f, UR6 ;  /* 0x0000001fff077899 */ /* 0x000fe20008011406 */
[----:B------:R-:W-:Y:S01]  /*62e0*/  UMOV UR20, URZ ;  /* 0x000000ff00147c82 */ /* 0x000fe20008000000 */
[----:B------:R-:W-:Y:S02]  /*62f0*/  UMOV UR26, 0x0 ;  /* 0x00000000001a7882 */ /* 0x000fe40000000000 */
[----:B------:R-:W-:Y:S01]  /*6300*/  ULEA.HI UR7, UR7, UR6, URZ, 0x5 ;  /* 0x0000000607077291 */ /* 0x000fe2000f8f28ff */
[----:B------:R-:W-:-:S03]  /*6310*/  UMOV UR27, 0x8100490 ;  /* 0x08100490001b7882 */ /* 0x000fc60000000000 */
[----:B------:R-:W-:-:S04]  /*6320*/  USHF.R.S32.HI UR7, URZ, 0x5, UR7 ;  /* 0x00000005ff077899 */ /* 0x000fc80008011407 */
[----:B------:R-:W-:-:S04]  /*6330*/  UISETP.LT.AND UP0, UPT, UR7, 0x1, UPT ;  /* 0x000000010700788c */ /* 0x000fc8000bf01270 */
[----:B------:R-:W-:Y:S01]  /*6340*/  USEL UR23, UR7, 0x1, !UP0 ;  /* 0x0000000107177887 */ /* 0x000fe2000c000000 */
[----:B--2---:R-:W-:Y:S02]  /*6350*/  R2UR UR24, R2 ;  /* 0x00000000021872ca */ /* 0x004fe400000e0000 */
[----:B------:R-:W-:-:S13]  /*6360*/  CS2R R2, SRZ ;  /* 0x0000000000027805 */ /* 0x000fda000001ff00 */
.L_x_143:
[C---:B------:R-:W-:Y:S02]  /*6370*/  LEA R0, R8.reuse, UR8, 0x3 ;  /* 0x0000000808007c11 */ /* 0x040fe4000f8e18ff */
[----:B------:R-:W-:Y:S02]  /*6380*/  SHF.L.U32 R5, R3, 0x1f, RZ ;  /* 0x0000001f03057819 */ /* 0x000fe400000006ff */
[----:B------:R-:W-:Y:S02]  /*6390*/  LEA R4, R8, UR8, 0x4 ;  /* 0x0000000808047c11 */ /* 0x000fe4000f8e20ff */
[----:B------:R-:W1:Y:S02]  /*63a0*/  SYNCS.PHASECHK.TRANS64.TRYWAIT P0, [R0+URZ+0x4a0], R5 ;  /* 0x0004a005000075a7 */ /* 0x000e6400080011ff */
[----:B-1-34-:R-:W-:Y:S05]  /*63b0*/  @!P0 BRA `(.L_x_136) ;  /* 0x0000005000408947 */ /* 0x01afea0003800000 */
.L_x_336:
[----:B-1----:R-:W1:Y:S01]  /*63c0*/  LDS.128 R4, [R4+0x530] ;  /* 0x0005300004047984 */ /* 0x002e620000000c00 */
[----:B------:R-:W-:Y:S02]  /*63d0*/  VIADD R0, R0, 0x4b0 ;  /* 0x000004b000007836 */ /* 0x000fe40000000000 */
[----:B------:R-:W-:Y:S01]  /*63e0*/  VIADD R8, R8, 0x1 ;  /* 0x0000000108087836 */ /* 0x000fe20000000000 */
[----:B------:R-:W-:Y:S01]  /*63f0*/  @!PT LDS RZ, [RZ] ;  /* 0x00000000fffff984 */ /* 0x000fe20000000800 */
[----:B------:R-:W-:Y:S01]  /*6400*/  @!PT LDS RZ, [RZ] ;  /* 0x00000000fffff984 */ /* 0x000fe20000000800 */
[----:B------:R-:W-:Y:S01]  /*6410*/  @!PT LDS RZ, [RZ] ;  /* 0x00000000fffff984 */ /* 0x000fe20000000800 */
[----:B------:R-:W-:Y:S01]  /*6420*/  @!PT LDS RZ, [RZ] ;  /* 0x00000000fffff984 */ /* 0x000fe20000000800 */
[----:B------:R2:W-:Y:S06]  /*6430*/  MEMBAR.ALL.CTA ;  /* 0x0000000000007992 */ /* 0x0005ec0000008000 */
[----:B--2---:R-:W2:Y:S01]  /*6440*/  FENCE.VIEW.ASYNC.S ;  /* 0x00000000000073c6 */ /* 0x004ea20000000000 */
[----:B------:R-:W-:-:S04]  /*6450*/  PRMT R0, RZ, 0x654, R0 ;  /* 0x00000654ff007816 */ /* 0x000fc80000000000 */
[----:B--2---:R2:W-:Y:S01]  /*6460*/  SYNCS.ARRIVE.TRANS64.RED.A1T0 RZ, [R0+URZ], RZ ;  /* 0x000000ff00ff79a7 */ /* 0x0045e200081004ff */
[----:B-1----:R-:W-:Y:S01]  /*6470*/  LOP3.LUT P1, RZ, R6, 0x1, RZ, 0xc0, !PT ;  /* 0x0000000106ff7812 */ /* 0x002fe2000782c0ff */
[----:B--2---:R-:W-:-:S12]  /*6480*/  BRA.U UP2, `(.L_x_137) ;  /* 0x0000000102cc7547 */ /* 0x004fd8000b800000 */
[----:B------:R-:W1:Y:S01]  /*6490*/  LDCU UR6, c[0x0][0x38c] ;  /* 0x00007180ff0677ac */ /* 0x000e620008000800 */
[----:B------:R-:W-:Y:S02]  /*64a0*/  PLOP3.LUT P2, PT, PT, PT, PT, 0x80, 0x8 ;  /* 0x000000000008781c */ /* 0x000fe40003f4f070 */
[----:B------:R-:W-:Y:S01]  /*64b0*/  SHF.L.U32 R5, R9, 0x1f, RZ ;  /* 0x0000001f09057819 */ /* 0x000fe200000006ff */
[----:B------:R-:W-:Y:S02]  /*64c0*/  ULEA UR11, UR22, UR8, 0x3 ;  /* 0x00000008160b7291 */ /* 0x000fe4000f8e18ff */
[----:B-1----:R-:W-:-:S06]  /*64d0*/  UISETP.GE.AND UP0, UPT, UR6, 0x1, UPT ;  /* 0x000000010600788c */ /* 0x002fcc000bf06270 */
[----:B------:R-:W-:-:S05]  /*64e0*/  PLOP3.LUT P0, PT, PT, PT, UP0, 0x80, 0x8 ;  /* 0x000000000008781c */ /* 0x000fca0003f0f008 */
[----:B------:R-:W-:-:S08]  /*64f0*/  @UP0 ULEA UR6, UR21, UR8, 0x3 ;  /* 0x0000000815060291 */ /* 0x000fd0000f8e18ff */
[----:B------:R-:W-:-:S04]  /*6500*/  @P0 SHF.L.U32 R0, R2, 0x1f, RZ ;  /* 0x0000001f02000819 */ /* 0x000fc800000006ff */
[----:B------:R1:W2:Y:S01]  /*6510*/  @P0 SYNCS.PHASECHK.TRANS64.TRYWAIT P2, [UR6], R0 ;  /* 0x00000000ff0005a7 */ /* 0x0002a20008041106 */
[----:B------:R-:W3:Y:S02]  /*6520*/  SYNCS.PHASECHK.TRANS64.TRYWAIT P0, [UR11+0x4e0], R5 ;  /* 0x0004e005ff0075a7 */ /* 0x000ee4000800110b */
[----:B-123--:R-:W-:Y:S05]  /*6530*/  @!P0 BRA `(.L_x_138) ;  /* 0x0000004c00f48947 */ /* 0x00efea0003800000 */
.L_x_338:
[----:B------:R-:W-:Y:S01]  /*6540*/  UMOV UR19, UR20 ;  /* 0x0000001400137c82 */ /* 0x000fe20008000000 */
[----:B------:R-:W-:Y:S05]  /*6550*/  BRA.U !UP0, `(.L_x_139) ;  /* 0x0000000108887547 */ /* 0x000fea000b800000 */
[----:B------:R-:W-:Y:S02]  /*6560*/  UIADD3 UR19, UPT, UPT, UR23, UR20, URZ ;  /* 0x0000001417137290 */ /* 0x000fe4000fffe0ff */
[----:B------:R-:W-:Y:S02]  /*6570*/  ULEA UR10, UR22, UR24, 0x5 ;  /* 0x00000018160a7291 */ /* 0x000fe4000f8e28ff */
[----:B------:R-:W-:Y:S01]  /*6580*/  UPLOP3.LUT UP3, UPT, UPT, UPT, UPT, 0x40, 0x4 ;  /* 0x000000000004789c */ /* 0x000fe20003f6e870 */
[----:B------:R-:W-:Y:S01]  /*6590*/  UMOV UR18, UR7 ;  /* 0x0000000700127c82 */ /* 0x000fe20008000000 */
[----:B------:R-:W-:-:S09]  /*65a0*/  UMOV UR17, UR21 ;  /* 0x0000001500117c82 */ /* 0x000fd20008000000 */
.L_x_142:
[----:B--2---:R-:W-:Y:S01]  /*65b0*/  ULEA UR9, UR17, UR8, 0x3 ;  /* 0x0000000811097291 */ /* 0x004fe2000f8e18ff */
[----:B---3--:R-:W-:Y:S11]  /*65c0*/  @P2 BRA `(.L_x_140) ;  /* 0x00000000000c2947 */ /* 0x008ff60003800000 */
[----:B-1----:R-:W-:Y:S04]  /*65d0*/  SHF.L.U32 R5, R2, 0x1f, RZ ;  /* 0x0000001f02057819 */ /* 0x002fe800000006ff */
[----:B------:R-:W1:Y:S02]  /*65e0*/  SYNCS.PHASECHK.TRANS64.TRYWAIT P0, [UR9], R5 ;  /* 0x00000005ff0075a7 */ /* 0x000e640008001109 */
[----:B-1----:R-:W-:Y:S05]  /*65f0*/  @!P0 BRA `(.L_x_141) ;  /* 0x0000004c00dc8947 */ /* 0x002fea0003800000 */
.L_x_140:
[----:B------:R-:W-:Y:S01]  /*6600*/  UISETP.NE.AND UP0, UPT, UR18, 0x1, UPT ;  /* 0x000000011200788c */ /* 0x000fe2000bf05270 */
[----:B------:R-:W-:Y:S01]  /*6610*/  PLOP3.LUT P2, PT, PT, PT, PT, 0x80, 0x8 ;  /* 0x000000000008781c */ /* 0x000fe20003f4f070 */
[----:B------:R-:W-:Y:S02]  /*6620*/  UIADD3 UR21, UPT, UPT, UR17, 0x1, URZ ;  /* 0x0000000111157890 */ /* 0x000fe4000fffe0ff */
[----:B------:R-:W-:Y:S02]  /*6630*/  ULEA UR28, UR17, UR15, 0x6 ;  /* 0x0000000f111c7291 */ /* 0x000fe4000f8e30ff */
[----:B------:R-:W-:Y:S01]  /*6640*/  UISETP.NE.AND UP1, UPT, UR21, 0x48, UPT ;  /* 0x000000481500788c */ /* 0x000fe2000bf25270 */
[----:B------:R-:W-:Y:S01]  /*6650*/  PLOP3.LUT P0, PT, PT, PT, UP0, 0x80, 0x8 ;  /* 0x000000000008781c */ /* 0x000fe20003f0f008 */
[----:B------:R-:W-:Y:S02]  /*6660*/  ULEA UR30, UR17, UR14, 0x7 ;  /* 0x0000000e111e7291 */ /* 0x000fe4000f8e38ff */
[----:B------:R-:W-:Y:S02]  /*6670*/  USEL UR16, URZ, 0x1, UP1 ;  /* 0x00000001ff107887 */ /* 0x000fe40008800000 */
[----:B------:R-:W-:Y:S02]  /*6680*/  USEL UR21, UR21, URZ, UP1 ;  /* 0x000000ff15157287 */ /* 0x000fe40008800000 */
[----:B------:R-:W-:Y:S02]  /*6690*/  UIADD3 UR9, UPT, UPT, UR9, 0x240, URZ ;  /* 0x0000024009097890 */ /* 0x000fe4000fffe0ff */
[----:B------:R-:W-:Y:S01]  /*66a0*/  @UP0 ULEA UR6, UR21, UR8, 0x3 ;  /* 0x0000000815060291 */ /* 0x000fe2000f8e18ff */
[----:B------:R-:W-:Y:S01]  /*66b0*/  LOP3.LUT R2, R2, UR16, RZ, 0x3c, !PT ;  /* 0x0000001002027c12 */ /* 0x000fe2000f8e3cff */
[----:B------:R-:W-:Y:S01]  /*66c0*/  UMOV UR29, 0xc0004010 ;  /* 0xc0004010001d7882 */ /* 0x000fe20000000000 */
[----:B------:R-:W-:Y:S01]  /*66d0*/  UMOV UR31, 0xc0004010 ;  /* 0xc0004010001f7882 */ /* 0x000fe20000000000 */
[----:B------:R-:W-:Y:S01]  /*66e0*/  UIADD3 UR20, UPT, UPT, UR20, 0x1, URZ ;  /* 0x0000000114147890 */ /* 0x000fe2000fffe0ff */
[----:B-1----:R-:W-:Y:S01]  /*66f0*/  @P0 SHF.L.U32 R0, R2, 0x1f, RZ ;  /* 0x0000001f02000819 */ /* 0x002fe200000006ff */
[----:B------:R-:W-:Y:S02]  /*6700*/  UIADD3 UR18, UPT, UPT, UR18, -0x1, URZ ;  /* 0xffffffff12127890 */ /* 0x000fe4000fffe0ff */
[----:B------:R-:W-:Y:S01]  /*6710*/  UISETP.NE.AND UP0, UPT, UR20, UR19, UPT ;  /* 0x000000131400728c */ /* 0x000fe2000bf05270 */
[----:B------:R2:W3:Y:S01]  /*6720*/  @P0 SYNCS.PHASECHK.TRANS64.TRYWAIT P2, [UR6], R0 ;  /* 0x00000000ff0005a7 */ /* 0x0004e20008041106 */
[----:B------:R2:W-:Y:S01]  /*6730*/  UTCQMMA.2CTA gdesc[UR30], gdesc[UR28], tmem[UR10], tmem[UR26], idesc[UR27], UP3 ;  /* 0x00ff1a1c1e0075ea */ /* 0x0005e20009a0030a */
[----:B------:R-:W-:Y:S01]  /*6740*/  UPLOP3.LUT UP3, UPT, UPT, UPT, UPT, 0x80, 0x8 ;  /* 0x000000000008789c */ /* 0x000fe20003f6f070 */
[----:B------:R2:W-:Y:S01]  /*6750*/  UTCBAR.2CTA.MULTICAST [UR9], URZ, UR13 ;  /* 0x000000ff090073e9 */ /* 0x0005e2000820080d */
[----:B------:R-:W-:Y:S04]  /*6760*/  UMOV UR17, UR21 ;  /* 0x0000001500117c82 */ /* 0x000fe80008000000 */
[----:B------:R-:W-:Y:S05]  /*6770*/  BRA.U UP0, `(.L_x_142) ;  /* 0xfffffffd008c7547 */ /* 0x000fea000b83ffff */
.L_x_139:
[----:B------:R-:W-:Y:S01]  /*6780*/  UIADD3 UR11, UPT, UPT, UR11, 0x4c0, URZ ;  /* 0x000004c00b0b7890 */ /* 0x000fe2000fffe0ff */
[----:B------:R-:W-:-:S08]  /*6790*/  UMOV UR20, UR19 ;  /* 0x0000001300147c82 */ /* 0x000fd00008000000 */
[----:B------:R4:W-:Y:S01]  /*67a0*/  UTCBAR.2CTA.MULTICAST [UR11], URZ, UR12 ;  /* 0x000000ff0b0073e9 */ /* 0x0009e2000820080c */
[----:B------:R-:W-:Y:S02]  /*67b0*/  NOP ;  /* 0x0000000000007918 */ /* 0x000fe40000000000 */
.L_x_137:
[----:B------:R-:W-:Y:S01]  /*67c0*/  UIADD3 UR22, UPT, UPT, UR22, 0x1, URZ ;  /* 0x0000000116167890 */ /* 0x000fe2000fffe0ff */
[----:B------:R-:W-:-:S03]  /*67d0*/  ISETP.NE.AND P0, PT, R8, 0x2, PT ;  /* 0x000000020800780c */ /* 0x000fc60003f05270 */
[----:B------:R-:W-:Y:S01]  /*67e0*/  UISETP.NE.AND UP0, UPT, UR22, 0x4, UPT ;  /* 0x000000041600788c */ /* 0x000fe2000bf05270 */
[----:B-12---:R-:W-:Y:S02]  /*67f0*/  SEL R0, RZ, 0x1, P0 ;  /* 0x00000001ff007807 */ /* 0x006fe40000000000 */
[----:B------:R-:W-:Y:S01]  /*6800*/  SEL R8, R8, RZ, P0 ;  /* 0x000000ff08087207 */ /* 0x000fe20000000000 */
[----:B------:R-:W-:Y:S01]  /*6810*/  USEL UR6, URZ, 0x1, UP0 ;  /* 0x00000001ff067887 */ /* 0x000fe20008000000 */
[----:B------:R-:W-:Y:S01]  /*6820*/  LOP3.LUT R3, R3, R0, RZ, 0x3c, !PT ;  /* 0x0000000003037212 */ /* 0x000fe200078e3cff */
[----:B------:R-:W-:-:S04]  /*6830*/  USEL UR22, UR22, URZ, UP0 ;  /* 0x000000ff16167287 */ /* 0x000fc80008000000 */
[----:B------:R-:W-:Y:S01]  /*6840*/  LOP3.LUT R9, R9, UR6, RZ, 0x3c, !PT ;  /* 0x0000000609097c12 */ /* 0x000fe2000f8e3cff */
[----:B------:R-:W-:Y:S07]  /*6850*/  @P1 BRA `(.L_x_143) ;  /* 0xfffffff800c41947 */ /* 0x000fee000383ffff */
[----:B------:R-:W1:Y:S01]  /*6860*/  S2UR UR6, SR_CgaCtaId ;  /* 0x00000000000679c3 */ /* 0x000e620000008800 */
[----:B------:R-:W-:Y:S01]  /*6870*/  ELECT P0, URZ, PT ;  /* 0x0000000000ff782f */ /* 0x000fe20003800000 */
[----:B------:R-:W-:Y:S01]  /*6880*/  HFMA2 R0, -RZ, RZ, 0, 5.9604644775390625e-08 ;  /* 0x00000001ff007431 */ /* 0x000fe200000001ff */
[----:B------:R-:W-:-:S05]  /*6890*/  UMOV UR7, 0x40 ;  /* 0x0000004000077882 */ /* 0x000fca0000000000 */
[----:B------:R-:W-:Y:S01]  /*68a0*/  UVIRTCOUNT.DEALLOC.SMPOOL 0x80 ;  /* 0x000000800000784c */ /* 0x000fe20000000000 */
[----:B------:R-:W-:Y:S02]  /*68b0*/  UISETP.NE.AND UP0, UPT, UR5, URZ, UPT ;  /* 0x000000ff0500728c */ /* 0x000fe4000bf05270 */
[----:B-1----:R-:W-:-:S09]  /*68c0*/  ULEA UR6, UR6, UR7, 0x18 ;  /* 0x0000000706067291 */ /* 0x002fd2000f8ec0ff */
[----:B------:R1:W-:Y:S01]  /*68d0*/  @P0 STS.U8 [UR6+0x1c], R0 ;  /* 0x00001c00ff000988 */ /* 0x0003e20008000006 */
[----:B------:R-:W-:Y:S05]  /*68e0*/  BRA.U UP0, `(.L_x_144) ;  /* 0x0000000100a07547 */ /* 0x000fea000b800000 */
[----:B------:R-:W-:Y:S01]  /*68f0*/  UIADD3 UR5, UPT, UPT, UR8, 0x4e0, URZ ;  /* 0x000004e008057890 */ /* 0x000fe2000fffe0ff */
[----:B------:R-:W-:-:S03]  /*6900*/  SHF.L.U32 R3, R9, 0x1f, RZ ;  /* 0x0000001f09037819 */ /* 0x000fc600000006ff */
[----:B------:R-:W-:-:S09]  /*6910*/  ULEA UR7, UR22, UR5, 0x3 ;  /* 0x0000000516077291 */ /* 0x000fd2000f8e18ff */
[----:B------:R-:W2:Y:S02]  /*6920*/  SYNCS.PHASECHK.TRANS64.TRYWAIT P0, [UR7], R3 ;  /* 0x00000003ff0075a7 */ /* 0x000ea40008001107 */
[----:B--2---:R-:W-:Y:S05]  /*6930*/  @!P0 BRA `(.L_x_145) ;  /* 0x0000004c00248947 */ /* 0x004fea0003800000 */
.L_x_341:
        /* <DEDUP_REMOVED lines=9> */
.L_x_343:
        /* <DEDUP_REMOVED lines=9> */
.L_x_345:
[----:B------:R-:W-:-:S04]  /*6a60*/  UIADD3 UR9, UPT, UPT, UR9, 0x1, URZ ;  /* 0x0000000109097890 */ /* 0x000fc8000fffe0ff */
[----:B------:R-:W-:-:S04]  /*6a70*/  UISETP.NE.AND UP1, UPT, UR9, 0x4, UPT ;  /* 0x000000040900788c */ /* 0x000fc8000bf25270 */
[----:B------:R-:W-:Y:S02]  /*6a80*/  USEL UR7, URZ, 0x1, UP1 ;  /* 0x00000001ff077887 */ /* 0x000fe40008800000 */
[----:B------:R-:W-:-:S04]  /*6a90*/  USEL UR9, UR9, URZ, UP1 ;  /* 0x000000ff09097287 */ /* 0x000fc80008800000 */
[----:B------:R-:W-:Y:S01]  /*6aa0*/  ULEA UR9, UR9, UR5, 0x3 ;  /* 0x0000000509097291 */ /* 0x000fe2000f8e18ff */
[----:B-1----:R-:W-:-:S04]  /*6ab0*/  LOP3.LUT R3, R2, UR7, RZ, 0x3c, !PT ;  /* 0x0000000702037c12 */ /* 0x002fc8000f8e3cff */
[----:B------:R-:W-:Y:S01]  /*6ac0*/  SHF.L.U32 R3, R3, 0x1f, RZ ;  /* 0x0000001f03037819 */ /* 0x000fe200000006ff */
[----:B------:R-:W-:-:S04]  /*6ad0*/  IMAD.U32 R0, RZ, RZ, UR9 ;  /* 0x00000009ff007e24 */ /* 0x000fc8000f8e00ff */
[----:B------:R1:W2:Y:S03]  /*6ae0*/  SYNCS.PHASECHK.TRANS64.TRYWAIT P0, [R0+URZ], R3 ;  /* 0x00000003000075a7 */ /* 0x0002a600080011ff */
[----:B--2---:R-:W-:Y:S05]  /*6af0*/  @!P0 NANOSLEEP.SYNCS 0x989680 ;  /* 0x009896800000895d */ /* 0x004fea0003900000 */
[----:B------:R-:W2:Y:S02]  /*6b00*/  @!P0 SYNCS.PHASECHK.TRANS64 P0, [R0+URZ], R3 ;  /* 0x00000003000085a7 */ /* 0x000ea400080010ff */
[----:B--2---:R-:W-:Y:S05]  /*6b10*/  @P0 BRA `(.L_x_148) ;  /* 0x0000000000200947 */ /* 0x004fea0003800000 */
.L_x_149:
[----:B--2---:R2:W1:Y:S02]  /*6b20*/  SYNCS.PHASECHK.TRANS64.TRYWAIT P0, [R0+URZ], R3 ;  /* 0x00000003000075a7 */ /* 0x00446400080011ff */
[----:B-1----:R-:W-:Y:S05]  /*6b30*/  @!P0 NANOSLEEP.SYNCS 0x989680 ;  /* 0x009896800000895d */ /* 0x002fea0003900000 */
[----:B------:R-:W1:Y:S02]  /*6b40*/  @!P0 SYNCS.PHASECHK.TRANS64 P0, [R0+URZ], R3 ;  /* 0x00000003000085a7 */ /* 0x000e6400080010ff */
[----:B-1----:R-:W-:Y:S05]  /*6b50*/  @!P0 BRA `(.L_x_149) ;  /* 0xfffffffc00f08947 */ /* 0x002fea000383ffff */
[----:B------:R-:W-:Y:S05]  /*6b60*/  BRA `(.L_x_148) ;  /* 0x00000000000c7947 */ /* 0x000fea0003800000 */
.L_x_144:
[----:B------:R-:W-:-:S04]  /*6b70*/  UIADD3 UR5, UPT, UPT, UR8, 0x520, URZ ;  /* 0x0000052008057890 */ /* 0x000fc8000fffe0ff */
[----:B------:R-:W-:-:S09]  /*6b80*/  UPRMT UR5, UR4, 0x654, UR5 ;  /* 0x0000065404057896 */ /* 0x000fd20008000005 */
[----:B------:R-:W-:Y:S03]  /*6b90*/  SYNCS.ARRIVE.TRANS64.RED.A1T0 RZ, [UR5], RZ ;  /* 0x000000ffffff79a7 */ /* 0x000fe60008100405 */
.L_x_148:
[----:B-12---:R-:W-:Y:S01]  /*6ba0*/  SHF.L.U32 R3, RZ, 0x1f, RZ ;  /* 0x0000001fff037819 */ /* 0x006fe200000006ff */
[----:B------:R-:W-:Y:S01]  /*6bb0*/  UIADD3 UR5, UPT, UPT, UR8, 0x520, URZ ;  /* 0x0000052008057890 */ /* 0x000fe2000fffe0ff */
[----:B------:R-:W-:Y:S02]  /*6bc0*/  PLOP3.LUT P0, PT, PT, PT, UP0, 0x80, 0x8 ;  /* 0x000000000008781c */ /* 0x000fe40003f0f008 */
[----:B------:R-:W1:Y:S02]  /*6bd0*/  SYNCS.PHASECHK.TRANS64.TRYWAIT P1, [UR8+0x520], R3 ;  /* 0x00052003ff0075a7 */ /* 0x000e640008021108 */
[----:B-1----:R-:W-:Y:S09]  /*6be0*/  @!P1 BRA `(.L_x_150) ;  /* 0x0000004800c09947 */ /* 0x002ff20003800000 */
.L_x_347:
[----:B------:R-:W-:Y:S01]  /*6bf0*/  @!UP0 UPRMT UR5, UR4, 0x654, UR5 ;  /* 0x0000065404058896 */ /* 0x000fe20008000005 */
[----:B------:R-:W-:Y:S02]  /*6c00*/  UMOV UR8, 0xffff ;  /* 0x0000ffff00087882 */ /* 0x000fe40000000000 */
[----:B------:R-:W-:-:S06]  /*6c10*/  UMOV UR4, 0x1 ;  /* 0x0000000100047882 */ /* 0x000fcc0000000000 */
[----:B------:R-:W-:Y:S01]  /*6c20*/  @!P0 SYNCS.ARRIVE.TRANS64.RED.A1T0 RZ, [UR5], RZ ;  /* 0x000000ffffff89a7 */ /* 0x000fe20008100405 */
[----:B------:R-:W-:Y:S01]  /*6c30*/  NOP ;  /* 0x0000000000007918 */ /* 0x000fe20000000000 */
[----:B-1----:R-:W1:Y:S01]  /*6c40*/  LDS R0, [UR6+0x14] ;  /* 0x00001406ff007984 */ /* 0x002e620008000800 */
[----:B------:R-:W-:-:S04]  /*6c50*/  ULOP3.LUT UR5, UR24, 0xffff, URZ, 0xc0, !UPT ;  /* 0x0000ffff18057892 */ /* 0x000fc8000f8ec0ff */
[----:B------:R-:W-:-:S04]  /*6c60*/  USHF.R.U32.HI UR5, URZ, 0x5, UR5 ;  /* 0x00000005ff057899 */ /* 0x000fc80008011605 */
[----:B------:R-:W-:Y:S02]  /*6c70*/  USHF.L.U32 UR8, UR8, UR5, URZ ;  /* 0x0000000508087299 */ /* 0x000fe400080006ff */
[----:B------:R-:W-:-:S04]  /*6c80*/  USHF.L.U32 UR4, UR4, UR5, URZ ;  /* 0x0000000504047299 */ /* 0x000fc800080006ff */
[----:B-1----:R-:W-:-:S04]  /*6c90*/  LOP3.LUT R0, R0, UR8, RZ, 0xc0, !PT ;  /* 0x0000000800007c12 */ /* 0x002fc8000f8ec0ff */
[----:B------:R-:W-:-:S13]  /*6ca0*/  ISETP.NE.AND P0, PT, R0, UR8, PT ;  /* 0x0000000800007c0c */ /* 0x000fda000bf05270 */
[----:B------:R-:W-:Y:S05]  /*6cb0*/  @P0 BRA `(.L_x_151) ;  /* 0x0000000000580947 */ /* 0x000fea0003800000 */
[----:B------:R-:W1:Y:S02]  /*6cc0*/  LDS R0, [UR6+0x18] ;  /* 0x00001806ff007984 */ /* 0x000e640008000800 */
[----:B-1----:R-:W-:-:S04]  /*6cd0*/  LOP3.LUT R0, R0, UR4, RZ, 0xc0, !PT ;  /* 0x0000000400007c12 */ /* 0x002fc8000f8ec0ff */
[----:B------:R-:W-:-:S13]  /*6ce0*/  ISETP.NE.AND P0, PT, R0, UR4, PT ;  /* 0x0000000400007c0c */ /* 0x000fda000bf05270 */
[----:B------:R-:W-:Y:S05]  /*6cf0*/  @P0 BRA `(.L_x_152) ;  /* 0x00000000003c0947 */ /* 0x000fea0003800000 */
[----:B------:R-:W1:Y:S01]  /*6d00*/  S2R R2, SR_LANEID ;  /* 0x0000000000027919 */ /* 0x000e620000000000 */
[----:B------:R-:W-:Y:S01]  /*6d10*/  ULOP3.LUT UR8, URZ, UR8, URZ, 0x33, !UPT ;  /* 0x00000008ff087292 */ /* 0x000fe2000f8e33ff */
[----:B------:R-:W-:Y:S01]  /*6d20*/  LOP3.LUT R4, RZ, UR4, RZ, 0x33, !PT ;  /* 0x00000004ff047c12 */ /* 0x000fe2000f8e33ff */
[----:B------:R-:W-:Y:S02]  /*6d30*/  VOTEU.ANY UR7, UPT, PT ;  /* 0x0000000000077886 */ /* 0x000fe400038e0100 */
[----:B------:R-:W-:Y:S01]  /*6d40*/  UFLO.U32 UR7, UR7 ;  /* 0x00000007000772bd */ /* 0x000fe200080e0000 */
[----:B------:R-:W2:Y:S01]  /*6d50*/  REDUX UR4, R4 ;  /* 0x00000000040473c4 */ /* 0x000ea20000000000 */
[----:B------:R-:W-:-:S06]  /*6d60*/  IMAD.U32 R0, RZ, RZ, UR8 ;  /* 0x00000008ff007e24 */ /* 0x000fcc000f8e00ff */
[----:B------:R1:W-:Y:S01]  /*6d70*/  UTCATOMSWS.AND URZ, UR8 ;  /* 0x0000000800ff79e3 */ /* 0x0003e20008000000 */
[----:B------:R-:W3:Y:S01]  /*6d80*/  REDUX UR5, R0 ;  /* 0x00000000000573c4 */ /* 0x000ee20000000000 */
[----:B-1----:R-:W-:Y:S01]  /*6d90*/  ISETP.EQ.U32.AND P0, PT, R2, UR7, PT ;  /* 0x0000000702007c0c */ /* 0x002fe2000bf02070 */
[----:B--2---:R-:W-:Y:S01]  /*6da0*/  IMAD.U32 R2, RZ, RZ, UR4 ;  /* 0x00000004ff027e24 */ /* 0x004fe2000f8e00ff */
[----:B---3--:R-:W-:-:S11]  /*6db0*/  MOV R3, UR5 ;  /* 0x0000000500037c02 */ /* 0x008fd60008000f00 */
[----:B------:R1:W-:Y:S04]  /*6dc0*/  @P0 ATOMS.AND RZ, [UR6+0x14], R3 ;  /* 0x00001403ffff098c */ /* 0x0003e8000a800006 */
[----:B------:R1:W-:Y:S01]  /*6dd0*/  @P0 ATOMS.AND RZ, [UR6+0x18], R2 ;  /* 0x00001802ffff098c */ /* 0x0003e2000a800006 */
[----:B------:R-:W-:Y:S05]  /*6de0*/  BRA `(.L_x_153) ;  /* 0x0000000000147947 */ /* 0x000fea0003800000 */
.L_x_152:
[----:B------:R-:W-:Y:S02]  /*6df0*/  MOV R2, 0x6e10 ;  /* 0x00006e1000027802 */ /* 0x000fe40000000f00 */
[----:B---345:R-:W-:Y:S05]  /*6e00*/  CALL.REL.NOINC `($__internal_0_$__cuda_sm10x_tcgen05_guardrail_trap_col_being_dealloced_not_returned_by_alloc) ;  /* 0x0000004800d47944 */ /* 0x038fea0003c00000 */
[----:B------:R-:W-:Y:S05]  /*6e10*/  BRA `(.L_x_153) ;  /* 0x0000000000087947 */ /* 0x000fea0003800000 */
.L_x_151:
[----:B------:R-:W-:Y:S02]  /*6e20*/  MOV R2, 0x6e40 ;  /* 0x00006e4000027802 */ /* 0x000fe40000000f00 */
[----:B---345:R-:W-:Y:S05]  /*6e30*/  CALL.REL.NOINC `($__internal_2_$__cuda_sm10x_tcgen05_guardrail_trap_unallocated_columns_being_dealloced) ;  /* 0x0000004800e07944 */ /* 0x038fea0003c00000 */
.L_x_153:
[----:B------:R-:W-:Y:S01]  /*6e40*/  NOP ;  /* 0x0000000000007918 */ /* 0x000fe20000000000 */
[----:B----4-:R-:W-:Y:S05]  /*6e50*/  EXIT ;  /* 0x000000000000794d */ /* 0x010fea0003800000 */
.L_x_124:
[----:B------:R-:W-:-:S09]  /*6e60*/  UISETP.NE.OR UP5, UPT, UR10, 0x3, !UP5 ;  /* 0x000000030a00788c */ /* 0x000fd2000efa5670 */
[----:B------:R-:W-:Y:S05]  /*6e70*/  BRA.U UP5, `(.L_x_154) ;  /* 0x0000000905c87547 */ /* 0x000fea000b800000 */
[----:B------:R-:W1:Y:S01]  /*6e80*/  LDC R0, c[0x0][0xb30] ;  /* 0x0002cc00ff007b82 */ /* 0x000e620000000800 */
[----:B------:R-:W2:Y:S01]  /*6e90*/  LDCU.64 UR8, c[0x0][0x888] ;  /* 0x00011100ff0877ac */ /* 0x000ea20008000a00 */
[----:B------:R-:W-:Y:S01]  /*6ea0*/  IMAD.MOV.U32 R30, RZ, RZ, 0x1 ;  /* 0x00000001ff1e7424 */ /* 0x000fe200078e00ff */
[----:B------:R-:W-:Y:S01]  /*6eb0*/  CS2R R28, SRZ ;  /* 0x00000000001c7805 */ /* 0x000fe2000001ff00 */
[----:B------:R-:W-:Y:S01]  /*6ec0*/  IMAD.MOV.U32 R25, RZ, RZ, 0x1000 ;  /* 0x00001000ff197424 */ /* 0x000fe200078e00ff */
[----:B------:R-:W3:Y:S03]  /*6ed0*/  LDCU.64 UR4, c[0x0][0x890] ;  /* 0x00011200ff0477ac */ /* 0x000ee60008000a00 */
[----:B------:R-:W4:Y:S01]  /*6ee0*/  LDC R19, c[0x0][0x370] ;  /* 0x0000dc00ff137b82 */ /* 0x000f220000000800 */
[----:B------:R-:W-:Y:S01]  /*6ef0*/  UMOV UR6, 0x400 ;  /* 0x0000040000067882 */ /* 0x000fe20000000000 */
[----:B------:R-:W-:-:S02]  /*6f00*/  UPLOP3.LUT UP1, UPT, UPT, UPT, UPT, 0x40, 0x4 ;  /* 0x000000000004789c */ /* 0x000fc40003f2e870 */
[----:B------:R-:W-:-:S04]  /*6f10*/  ULEA UR6, UR37, UR6, 0x18 ;  /* 0x0000000625067291 */ /* 0x000fc8000f8ec0ff */
[----:B------:R-:W4:Y:S01]  /*6f20*/  LDC R2, c[0x0][0xb0c] ;  /* 0x0002c300ff027b82 */ /* 0x000f220000000800 */
[----:B--2---:R-:W-:Y:S02]  /*6f30*/  UISETP.NE.U32.AND UP2, UPT, UR8, URZ, UPT ;  /* 0x000000ff0800728c */ /* 0x004fe4000bf45070 */
[----:B------:R-:W-:Y:S02]  /*6f40*/  UIADD3 UR8, UPT, UPT, UR6, 0x480, URZ ;  /* 0x0000048006087890 */ /* 0x000fe4000fffe0ff */
[----:B---3--:R-:W-:-:S03]  /*6f50*/  UISETP.NE.U32.AND UP3, UPT, UR4, URZ, UPT ;  /* 0x000000ff0400728c */ /* 0x008fc6000bf65070 */
[----:B------:R-:W2:Y:S01]  /*6f60*/  LDC R18, c[0x0][0xb20] ;  /* 0x0002c800ff127b82 */ /* 0x000ea20000000800 */
[----:B-1----:R-:W-:Y:S01]  /*6f70*/  ISETP.NE.AND P1, PT, R0, 0x1, PT ;  /* 0x000000010000780c */ /* 0x002fe20003f25270 */
[----:B------:R-:W-:Y:S02]  /*6f80*/  UISETP.NE.AND.EX UP2, UPT, UR9, URZ, UPT, UP2 ;  /* 0x000000ff0900728c */ /* 0x000fe4000bf45320 */
[----:B------:R-:W-:Y:S02]  /*6f90*/  UPRMT UR37, UR37, 0x654, UR8 ;  /* 0x0000065425257896 */ /* 0x000fe40008000008 */
[----:B------:R-:W-:Y:S02]  /*6fa0*/  UISETP.NE.AND.EX UP3, UPT, UR5, URZ, UPT, UP3 ;  /* 0x000000ff0500728c */ /* 0x000fe4000bf65330 */
[----:B------:R-:W1:Y:S08]  /*6fb0*/  LDC.64 R32, c[0x0][0x348] ;  /* 0x0000d200ff207b82 */ /* 0x000e700000000a00 */
[----:B------:R-:W3:Y:S08]  /*6fc0*/  LDC.64 R16, c[0x0][0xb10] ;  /* 0x0002c400ff107b82 */ /* 0x000ef00000000a00 */
[----:B------:R-:W1:Y:S08]  /*6fd0*/  LDC.64 R6, c[0x0][0xb18] ;  /* 0x0002c600ff067b82 */ /* 0x000e700000000a00 */
[----:B------:R-:W1:Y:S08]  /*6fe0*/  LDC.64 R4, c[0x0][0xb28] ;  /* 0x0002ca00ff047b82 */ /* 0x000e700000000a00 */
[----:B--2-4-:R-:W1:Y:S02]  /*6ff0*/  LDC R24, c[0x0][0x374] ;  /* 0x0000dd00ff187b82 */ /* 0x014e640000000800 */
.L_x_162:
[C---:B------:R-:W-:Y:S02]  /*7000*/  LEA R0, R29.reuse, UR6, 0x3 ;  /* 0x000000061d007c11 */ /* 0x040fe4000f8e18ff */
[----:B------:R-:W-:Y:S02]  /*7010*/  SHF.L.U32 R3, R28, 0x1f, RZ ;  /* 0x0000001f1c037819 */ /* 0x000fe400000006ff */
[----:B------:R-:W-:Y:S02]  /*7020*/  LEA R20, R29, UR6, 0x4 ;  /* 0x000000061d147c11 */ /* 0x000fe4000f8e20ff */
[----:B--2---:R-:W2:Y:S02]  /*7030*/  SYNCS.PHASECHK.TRANS64.TRYWAIT P0, [R0+URZ+0x4a0], R3 ;  /* 0x0004a003000075a7 */ /* 0x004ea400080011ff */
[----:B--2---:R-:W-:Y:S05]  /*7040*/  @!P0 BRA `(.L_x_155) ;  /* 0x0000004400c08947 */ /* 0x004fea0003800000 */
.L_x_348:
[----:B------:R-:W-:Y:S01]  /*7050*/  ISETP.GE.AND P0, PT, R40, 0x1, PT ;  /* 0x000000012800780c */ /* 0x000fe20003f06270 */
[----:B------:R-:W4:Y:S01]  /*7060*/  LDS.128 R20, [R20+0x530] ;  /* 0x0005300014147984 */ /* 0x000f220000000c00 */
[----:B------:R-:W-:Y:S01]  /*7070*/  ISETP.NE.U32.AND P4, PT, RZ, UR4, PT ;  /* 0x00000004ff007c0c */ /* 0x000fe2000bf85070 */
[----:B--2---:R-:W-:Y:S01]  /*7080*/  VIADD R0, R0, 0x4b0 ;  /* 0x000004b000007836 */ /* 0x004fe20000000000 */
[----:B------:R-:W-:Y:S02]  /*7090*/  SHF.L.U32 R26, R30, 0x1f, RZ ;  /* 0x0000001f1e1a7819 */ /* 0x000fe400000006ff */
[----:B------:R-:W-:Y:S02]  /*70a0*/  ISETP.NE.AND.EX P4, PT, RZ, UR5, PT, P4 ;  /* 0x00000005ff007c0c */ /* 0x000fe4000bf85340 */
[----:B------:R-:W-:Y:S01]  /*70b0*/  PRMT R0, RZ, 0x654, R0 ;  /* 0x00000654ff007816 */ /* 0x000fe20000000000 */
[----:B------:R-:W-:Y:S01]  /*70c0*/  @!PT LDS RZ, [RZ] ;  /* 0x00000000fffff984 */ /* 0x000fe20000000800 */
[----:B------:R-:W-:Y:S01]  /*70d0*/  @!PT LDS RZ, [RZ] ;  /* 0x00000000fffff984 */ /* 0x000fe20000000800 */
[----:B------:R-:W-:Y:S01]  /*70e0*/  @!PT LDS RZ, [RZ] ;  /* 0x00000000fffff984 */ /* 0x000fe20000000800 */
[----:B------:R-:W-:Y:S01]  /*70f0*/  @!PT LDS RZ, [RZ] ;  /* 0x00000000fffff984 */ /* 0x000fe20000000800 */
[----:B------:R2:W-:Y:S06]  /*7100*/  MEMBAR.ALL.CTA ;  /* 0x0000000000007992 */ /* 0x0005ec0000008000 */
[----:B--2---:R-:W2:Y:S02]  /*7110*/  FENCE.VIEW.ASYNC.S ;  /* 0x00000000000073c6 */ /* 0x004ea40000000000 */
[----:B--2---:R2:W-:Y:S01]  /*7120*/  SYNCS.ARRIVE.TRANS64.RED.A1T0 RZ, [R0+URZ], RZ ;  /* 0x000000ff00ff79a7 */ /* 0x0045e200081004ff */
[----:B----4-:R-:W-:Y:S11]  /*7130*/  LOP3.LUT P3, RZ, R22, 0x1, RZ, 0xc0, !PT ;  /* 0x0000000116ff7812 */ /* 0x010ff6000786c0ff */
[----:B------:R-:W-:Y:S02]  /*7140*/  @!UPT UIADD3 URZ, UPT, UPT, URZ, URZ, URZ ;  /* 0x000000fffffff290 */ /* 0x000fe4000fffe0ff */
[----:B------:R-:W-:Y:S02]  /*7150*/  @P3 MOV R13, R20 ;  /* 0x00000014000d3202 */ /* 0x000fe40000000f00 */
[----:B------:R-:W-:Y:S01]  /*7160*/  @P3 LOP3.LUT R8, R21, 0xffff, RZ, 0xc0, !PT ;  /* 0x0000ffff15083812 */ /* 0x000fe200078ec0ff */
[----:B--2---:R-:W-:Y:S06]  /*7170*/  @!P0 BRA `(.L_x_156) ;  /* 0x0000000000a48947 */ /* 0x004fec0003800000 */
[----:B-1----:R-:W-:Y:S01]  /*7180*/  IMAD.HI.U32 R31, R24, R7, RZ ;  /* 0x00000007181f7227 */ /* 0x002fe200078e00ff */
[----:B------:R-:W-:Y:S02]  /*7190*/  ISETP.NE.AND P0, PT, R6, 0x1, PT ;  /* 0x000000010600780c */ /* 0x000fe40003f05270 */
[----:B------:R-:W-:Y:S01]  /*71a0*/  ISETP.NE.AND P2, PT, R40, 0x1, PT ;  /* 0x000000012800780c */ /* 0x000fe20003f45270 */
[----:B---3--:R-:W-:Y:S01]  /*71b0*/  IMAD.HI.U32 R34, R19, R16, RZ ;  /* 0x0000001013227227 */ /* 0x008fe200078e00ff */
[----:B------:R-:W-:Y:S02]  /*71c0*/  SHF.R.U32.HI R31, RZ, R18, R31 ;  /* 0x00000012ff1f7219 */ /* 0x000fe4000001161f */
[----:B------:R-:W-:Y:S01]  /*71d0*/  ISETP.NE.AND P5, PT, R2, 0x1, PT ;  /* 0x000000010200780c */ /* 0x000fe20003fa5270 */
[----:B------:R-:W-:Y:S01]  /*71e0*/  IMAD.HI.U32 R36, R13, R16, RZ ;  /* 0x000000100d247227 */ /* 0x000fe200078e00ff */
[----:B------:R-:W-:Y:S02]  /*71f0*/  SHF.R.U32.HI R34, RZ, R17, R34 ;  /* 0x00000011ff227219 */ /* 0x000fe40000011622 */
[----:B------:R-:W-:Y:S01]  /*7200*/  SEL R3, R24, R31, !P0 ;  /* 0x0000001f18037207 */ /* 0x000fe20004000000 */
[C---:B------:R-:W-:Y:S01]  /*7210*/  IMAD.HI.U32 R31, R8.reuse, R7, RZ ;  /* 0x00000007081f7227 */ /* 0x040fe200078e00ff */
[----:B------:R-:W-:Y:S02]  /*7220*/  SEL R11, R19, R34, !P5 ;  /* 0x00000022130b7207 */ /* 0x000fe40006800000 */
[----:B------:R-:W-:Y:S01]  /*7230*/  SHF.R.U32.HI R36, RZ, R17, R36 ;  /* 0x00000011ff247219 */ /* 0x000fe20000011624 */
[----:B------:R-:W-:Y:S01]  /*7240*/  IMAD.HI.U32 R38, R3, R4, RZ ;  /* 0x0000000403267227 */ /* 0x000fe200078e00ff */
[----:B------:R-:W-:Y:S03]  /*7250*/  SHF.R.U32.HI R31, RZ, R18, R31 ;  /* 0x00000012ff1f7219 */ /* 0x000fe6000001161f */
[----:B------:R-:W-:Y:S01]  /*7260*/  IMAD.HI.U32 R34, R11, R4, RZ ;  /* 0x000000040b227227 */ /* 0x000fe200078e00ff */
[----:B------:R-:W-:Y:S02]  /*7270*/  @P2 SHF.R.U32.HI R3, RZ, R5, R38 ;  /* 0x00000005ff032219 */ /* 0x000fe40000011626 */
[----:B------:R-:W-:Y:S02]  /*7280*/  SEL R9, R8, R31, !P0 ;  /* 0x0000001f08097207 */ /* 0x000fe40004000000 */
[----:B------:R-:W-:Y:S01]  /*7290*/  @P2 SHF.R.U32.HI R11, RZ, R5, R34 ;  /* 0x00000005ff0b2219 */ /* 0x000fe20000011622 */
[C---:B------:R-:W-:Y:S01]  /*72a0*/  IMAD R10, R40.reuse, R3, RZ ;  /* 0x00000003280a7224 */ /* 0x040fe200078e02ff */
[----:B------:R-:W-:Y:S01]  /*72b0*/  SEL R3, R13, R36, !P5 ;  /* 0x000000240d037207 */ /* 0x000fe20006800000 */
[C---:B------:R-:W-:Y:S03]  /*72c0*/  IMAD.HI.U32 R14, R9.reuse, R4, RZ ;  /* 0x00000004090e7227 */ /* 0x040fe600078e00ff */
[----:B------:R-:W-:Y:S01]  /*72d0*/  ISETP.GE.AND P0, PT, R9, R10, PT ;  /* 0x0000000a0900720c */ /* 0x000fe20003f06270 */
[C---:B------:R-:W-:Y:S01]  /*72e0*/  IMAD R12, R40.reuse, R11, RZ ;  /* 0x0000000b280c7224 */ /* 0x040fe200078e02ff */
[-C--:B------:R-:W-:Y:S04]  /*72f0*/  SHF.R.U32.HI R14, RZ, R5.reuse, R14 ;  /* 0x00000005ff0e7219 */ /* 0x080fe8000001160e */
[----:B------:R-:W-:Y:S02]  /*7300*/  ISETP.GE.OR P0, PT, R3, R12, P0 ;  /* 0x0000000c0300720c */ /* 0x000fe40000706670 */
[----:B------:R-:W-:Y:S05]  /*7310*/  SEL R15, R9, R14, !P2 ;  /* 0x0000000e090f7207 */ /* 0x000fea0005000000 */
[----:B------:R-:W-:Y:S04]  /*7320*/  IMAD.MOV R14, RZ, RZ, -R15 ;  /* 0x000000ffff0e7224 */ /* 0x000fe800078e0a0f */
[----:B------:R-:W-:Y:S02]  /*7330*/  IMAD R14, R40, R14, R9 ;  /* 0x0000000e280e7224 */ /* 0x000fe400078e0209 */
[C---:B------:R-:W-:Y:S05]  /*7340*/  @!P0 IMAD.HI.U32 R10, R3.reuse, R4, RZ ;  /* 0x00000004030a8227 */ /* 0x040fea00078e00ff */
[----:B------:R-:W-:Y:S04]  /*7350*/  @!P0 SHF.R.U32.HI R10, RZ, R5, R10 ;  /* 0x00000005ff0a8219 */ /* 0x000fe8000001160a */
[----:B------:R-:W-:Y:S01]  /*7360*/  @!P0 SEL R0, R3, R10, !P2 ;  /* 0x0000000a03008207 */ /* 0x000fe20005000000 */
[----:B------:R-:W-:Y:S03]  /*7370*/  IMAD.MOV R10, RZ, RZ, -R3 ;  /* 0x000000ffff0a7224 */ /* 0x000fe600078e0a03 */
[----:B------:R-:W-:Y:S01]  /*7380*/  @!P0 IADD3 R15, PT, PT, R15, -R0, RZ ;  /* 0x800000000f0f8210 */ /* 0x000fe20007ffe0ff */
[----:B------:R-:W-:Y:S01]  /*7390*/  @!P0 IMAD R0, R11, R14, R0 ;  /* 0x0000000e0b008224 */ /* 0x000fe200078e0200 */
[----:B------:R-:W-:Y:S01]  /*73a0*/  IADD3 R11, PT, PT, -R9, RZ, RZ ;  /* 0x000000ff090b7210 */ /* 0x000fe20007ffe1ff */
[----:B------:R-:W-:Y:S02]  /*73b0*/  IMAD R13, R2, R10, R13 ;  /* 0x0000000a020d7224 */ /* 0x000fe400078e020d */
[----:B------:R-:W-:Y:S02]  /*73c0*/  @!P0 IMAD R9, R15, R40, R3 ;  /* 0x000000280f098224 */ /* 0x000fe400078e0203 */
[----:B------:R-:W-:Y:S02]  /*73d0*/  @!P0 IMAD.MOV.U32 R3, RZ, RZ, R0 ;  /* 0x000000ffff038224 */ /* 0x000fe400078e0000 */
[----:B------:R-:W-:Y:S02]  /*73e0*/  IMAD R8, R6, R11, R8 ;  /* 0x0000000b06087224 */ /* 0x000fe400078e0208 */
[----:B------:R-:W-:Y:S02]  /*73f0*/  IMAD R13, R3, R2, R13 ;  /* 0x00000002030d7224 */ /* 0x000fe400078e020d */
[----:B------:R-:W-:Y:S02]  /*7400*/  IMAD R8, R9, R6, R8 ;  /* 0x0000000609087224 */ /* 0x000fe400078e0208 */
.L_x_156:
[----:B------:R-:W-:Y:S05]  /*7410*/  BRA.U UP1, `(.L_x_157) ;  /* 0x0000000101107547 */ /* 0x000fea000b800000 */
[----:B------:R-:W-:Y:S04]  /*7420*/  MOV R0, UR7 ;  /* 0x0000000700007c02 */ /* 0x000fe80008000f00 */
[----:B------:R-:W-:Y:S04]  /*7430*/  SHF.L.U32 R3, R0, 0x1f, RZ ;  /* 0x0000001f00037819 */ /* 0x000fe800000006ff */
[----:B------:R-:W2:Y:S02]  /*7440*/  SYNCS.PHASECHK.TRANS64.TRYWAIT P0, [UR6+0x498], R3 ;  /* 0x00049803ff0075a7 */ /* 0x000ea40008001106 */
[----:B--2---:R-:W-:Y:S05]  /*7450*/  @!P0 BRA `(.L_x_158) ;  /* 0x0000004000d08947 */ /* 0x004fea0003800000 */
.L_x_157:
[----:B------:R-:W-:Y:S05]  /*7460*/  BRA.U !UP3, `(.L_x_159) ;  /* 0x000000010b347547 */ /* 0x000fea000b800000 */
[----:B------:R-:W-:Y:S01]  /*7470*/  UPLOP3.LUT UP0, UPT, UPT, UPT, UP2, 0x80, 0x8 ;  /* 0x000000000008789c */ /* 0x000fe20003f0f020 */
[----:B--2---:R-:W-:Y:S02]  /*7480*/  HFMA2 R0, -RZ, RZ, 0, 5.9604644775390625e-08 ;  /* 0x00000001ff007431 */ /* 0x004fe400000001ff */
[----:B------:R-:W-:Y:S03]  /*7490*/  IMAD.MOV.U32 R95, RZ, RZ, 0x1 ;  /* 0x00000001ff5f7424 */ /* 0x000fe600078e00ff */
[----:B------:R-:W-:Y:S05]  /*74a0*/  PLOP3.LUT P0, PT, PT, PT, UP0, 0x80, 0x8 ;  /* 0x000000000008781c */ /* 0x000fea0003f0f008 */
[----:B------:R-:W2:Y:S01]  /*74b0*/  @UP0 LDCU.64 UR10, c[0x0][0x888] ;  /* 0x00011100ff0a07ac */ /* 0x000ea20008000a00 */
[----:B------:R-:W-:Y:S07]  /*74c0*/  @UP0 UIMAD UR8, UR36, UR4, URZ ;  /* 0x00000004240802a4 */ /* 0x000fee000f8e02ff */
[----:B------:R-:W-:Y:S01]  /*74d0*/  @!P0 PRMT R95, R0, 0x7610, R95 ;  /* 0x00007610005f8816 */ /* 0x000fe2000000005f */
[----:B--2---:R-:W-:Y:S03]  /*74e0*/  @UP0 UIMAD.WIDE UR10, UR8, 0x4, UR10 ;  /* 0x00000004080a08a5 */ /* 0x004fe6000f8e020a */
[----:B------:R-:W2:Y:S03]  /*74f0*/  @!UP0 LDCU UR8, c[0x0][0x880] ;  /* 0x00011000ff0887ac */ /* 0x000ea60008000800 */
[----:B------:R-:W-:Y:S01]  /*7500*/  IMAD.U32 R10, RZ, RZ, UR10 ;  /* 0x0000000aff0a7e24 */ /* 0x000fe2000f8e00ff */
[----:B------:R-:W-:Y:S05]  /*7510*/  MOV R11, UR11 ;  /* 0x0000000b000b7c02 */ /* 0x000fea0008000f00 */
[----:B-----5:R4:W5:Y:S02]  /*7520*/  @P0 LDG.E R49, desc[UR40][R10.64] ;  /* 0x000000280a310981 */ /* 0x020964000c1e1900 */
[----:B--2-4-:R-:W-:Y:S07]  /*7530*/  @!P0 IMAD.U32 R49, RZ, RZ, UR8 ;  /* 0x00000008ff318e24 */ /* 0x014fee000f8e00ff */
.L_x_159:
[----:B-----5:R-:W-:Y:S01]  /*7540*/  @!P4 FSETP.EQ.AND P5, PT, R49, RZ, PT ;  /* 0x000000ff3100c20b */ /* 0x020fe20003fa2000 */
[----:B------:R-:W-:Y:S01]  /*7550*/  @!UPT UIADD3 URZ, UPT, UPT, URZ, URZ, URZ ;  /* 0x000000fffffff290 */ /* 0x000fe2000fffe0ff */
[----:B------:R-:W-:Y:S11]  /*7560*/  @!P4 BRA `(.L_x_160) ;  /* 0x000000000014c947 */ /* 0x000ff60003800000 */
[----:B------:R-:W-:Y:S02]  /*7570*/  LOP3.LUT P0, RZ, R95, 0xff, RZ, 0xc0, !PT ;  /* 0x000000ff5fff7812 */ /* 0x000fe4000780c0ff */
[----:B------:R-:W-:Y:S04]  /*7580*/  PLOP3.LUT P5, PT, PT, PT, UP0, 0x80, 0x8 ;  /* 0x000000000008781c */ /* 0x000fe80003faf008 */
[----:B------:R-:W-:Y:S07]  /*7590*/  PLOP3.LUT P5, PT, P5, PT, PT, 0x8, 0x80 ;  /* 0x000000000080781c */ /* 0x000fee0002fae170 */
[----:B------:R-:W-:Y:S11]  /*75a0*/  @P0 FSETP.EQ.AND P5, PT, R49, RZ, PT ;  /* 0x000000ff3100020b */ /* 0x000ff60003fa2000 */
[----:B------:R-:W-:Y:S02]  /*75b0*/  @!UPT UIADD3 URZ, UPT, UPT, URZ, URZ, URZ ;  /* 0x000000fffffff290 */ /* 0x000fe4000fffe0ff */
.L_x_160:
[----:B------:R-:W4:Y:S01]  /*75c0*/  SYNCS.PHASECHK.TRANS64.TRYWAIT P4, [UR6+0x488], R26 ;  /* 0x0004881aff0075a7 */ /* 0x000f220008081106 */
[----:B------:R-:W-:Y:S01]  /*75d0*/  @P3 SHF.R.U32.HI R27, RZ, 0x10, R21 ;  /* 0x00000010ff1b3819 */ /* 0x000fe20000011615 */
[----:B------:R-:W-:Y:S01]  /*75e0*/  VIADD R29, R29, 0x1 ;  /* 0x000000011d1d7836 */ /* 0x000fe20000000000 */
[----:B------:R-:W5:Y:S08]  /*75f0*/  LDC.64 R14, c[0x0][0xb10] ;  /* 0x0002c400ff0e7b82 */ /* 0x000f700000000a00 */
[----:B------:R-:W1:Y:S08]  /*7600*/  LDC.64 R10, c[0x0][0xb18] ;  /* 0x0002c600ff0a7b82 */ /* 0x000e700000000a00 */
[----:B--2---:R-:W2:Y:S08]  /*7610*/  @!P1 LDC R0, c[0x0][0xb20] ;  /* 0x0002c800ff009b82 */ /* 0x004eb00000000800 */
[----:B------:R-:W3:Y:S01]  /*7620*/  @!P1 LDC R3, c[0x0][0xb0c] ;  /* 0x0002c300ff039b82 */ /* 0x000ee20000000800 */
[----:B-----5:R-:W-:Y:S05]  /*7630*/  @!P1 IMAD.HI.U32 R14, R13, R14, RZ ;  /* 0x0000000e0d0e9227 */ /* 0x020fea00078e00ff */
[----:B------:R-:W-:Y:S01]  /*7640*/  @!P1 SHF.R.U32.HI R14, RZ, R15, R14 ;  /* 0x0000000fff0e9219 */ /* 0x000fe2000001160e */
[----:B-1----:R-:W-:Y:S01]  /*7650*/  @!P1 IMAD.HI.U32 R11, R8, R11, RZ ;  /* 0x0000000b080b9227 */ /* 0x002fe200078e00ff */
[----:B------:R-:W-:Y:S04]  /*7660*/  @!P1 ISETP.NE.AND P0, PT, R10, 0x1, PT ;  /* 0x000000010a00980c */ /* 0x000fe80003f05270 */
[----:B--2---:R-:W-:Y:S02]  /*7670*/  @!P1 SHF.R.U32.HI R9, RZ, R0, R11 ;  /* 0x00000000ff099219 */ /* 0x004fe4000001160b */
[----:B---3--:R-:W-:Y:S02]  /*7680*/  @!P1 ISETP.NE.AND P2, PT, R3, 0x1, PT ;  /* 0x000000010300980c */ /* 0x008fe40003f45270 */
[----:B------:R-:W-:Y:S02]  /*7690*/  @!P1 SEL R9, R8, R9, !P0 ;  /* 0x0000000908099207 */ /* 0x000fe40004000000 */
[----:B------:R-:W-:Y:S02]  /*76a0*/  ELECT P0, URZ, PT ;  /* 0x0000000000ff782f */ /* 0x000fe40003800000 */
[----:B------:R-:W-:Y:S05]  /*76b0*/  @!P1 SEL R14, R13, R14, !P2 ;  /* 0x0000000e0d0e9207 */ /* 0x000fea0005000000 */
[----:B------:R-:W-:Y:S02]  /*76c0*/  @!P1 IMAD.IADD R0, R9, 0x1, -R14 ;  /* 0x0000000109009824 */ /* 0x000fe400078e0a0e */
[----:B------:R-:W-:Y:S02]  /*76d0*/  @!P1 IMAD.IADD R9, R14, 0x1, -R9 ;  /* 0x000000010e099824 */ /* 0x000fe400078e0a09 */
[----:B------:R-:W-:Y:S02]  /*76e0*/  @!P1 IMAD R13, R0, R3, R13 ;  /* 0x00000003000d9224 */ /* 0x000fe400078e020d */
[----:B------:R-:W-:Y:S01]  /*76f0*/  @!P1 IMAD R8, R9, R10, R8 ;  /* 0x0000000a09089224 */ /* 0x000fe200078e0208 */
[----:B----4-:R-:W-:Y:S06]  /*7700*/  @!P4 BRA `(.L_x_161) ;  /* 0x00000040003cc947 */ /* 0x010fec0003800000 */
.L_x_351:
[----:B------:R-:W-:Y:S01]  /*7710*/  PLOP3.LUT P5, PT, P5, P0, PT, 0xf2, 0x2f ;  /* 0x00000000002f781c */ /* 0x000fe20002fa1e72 */
[----:B------:R-:W-:Y:S01]  /*7720*/  UMOV UR14, 0x0 ;  /* 0x00000000000e7882 */ /* 0x000fe20000000000 */
[----:B------:R-:W-:Y:S01]  /*7730*/  LOP3.LUT R30, R30, 0x1, RZ, 0x3c, !PT ;  /* 0x000000011e1e7812 */ /* 0x000fe200078e3cff */
[----:B------:R-:W-:Y:S01]  /*7740*/  UMOV UR15, 0x10000000 ;  /* 0x10000000000f7882 */ /* 0x000fe20000000000 */
[----:B------:R-:W-:Y:S01]  /*7750*/  UMOV UR12, UR36 ;  /* 0x00000024000c7c82 */ /* 0x000fe20008000000 */
[----:B------:R-:W-:Y:S08]  /*7760*/  @P3 R2UR UR36, R27 ;  /* 0x000000001b2432ca */ /* 0x000ff000000e0000 */
[----:B-1----:R-:W-:Y:S01]  /*7770*/  @!P5 IADD3 R3, P0, PT, R32, 0x580, RZ ;  /* 0x000005802003d810 */ /* 0x002fe20007f1e0ff */
[----:B------:R-:W-:Y:S01]  /*7780*/  @!P5 IMAD.SHL.U32 R94, R94, 0x40, RZ ;  /* 0x000000405e5ed824 */ /* 0x000fe200078e00ff */
[----:B------:R-:W-:Y:S01]  /*7790*/  VOTEU.ALL UP1, P5 ;  /* 0x0000000000ff7886 */ /* 0x000fe20002820000 */
[----:B------:R-:W-:Y:S01]  /*77a0*/  @!P5 IMAD.SHL.U32 R93, R93, 0x40, RZ ;  /* 0x000000405d5dd824 */ /* 0x000fe200078e00ff */
[----:B------:R-:W-:Y:S01]  /*77b0*/  @!P5 R2UR UR9, R3 ;  /* 0x000000000309d2ca */ /* 0x000fe200000e0000 */
[----:B------:R-:W-:Y:S01]  /*77c0*/  @!P5 IMAD.X R0, RZ, RZ, R33, P0 ;  /* 0x000000ffff00d224 */ /* 0x000fe200000e0621 */
[----:B------:R-:W-:Y:S01]  /*77d0*/  @!P5 R2UR UR10, R94 ;  /* 0x000000005e0ad2ca */ /* 0x000fe200000e0000 */
[----:B------:R-:W-:Y:S01]  /*77e0*/  IMAD.IADD R94, R8, 0x1, R81 ;  /* 0x00000001085e7824 */ /* 0x000fe200078e0251 */
[----:B------:R-:W-:Y:S01]  /*77f0*/  @!P5 R2UR UR11, R93 ;  /* 0x000000005d0bd2ca */ /* 0x000fe200000e0000 */
[----:B------:R-:W-:Y:S01]  /*7800*/  IMAD.IADD R93, R13, 0x1, R92 ;  /* 0x000000010d5d7824 */ /* 0x000fe200078e025c */
[----:B------:R-:W-:Y:S02]  /*7810*/  @!P5 R2UR UR8, R0 ;  /* 0x000000000008d2ca */ /* 0x000fe400000e0000 */
[C---:B------:R-:W-:Y:S04]  /*7820*/  ISETP.NE.AND P0, PT, R29.reuse, 0x2, PT ;  /* 0x000000021d00780c */ /* 0x040fe80003f05270 */
[----:B------:R-:W-:Y:S01]  /*7830*/  SEL R3, RZ, 0x1, P0 ;  /* 0x00000001ff037807 */ /* 0x000fe20000000000 */
[----:B------:R-:W-:Y:S01]  /*7840*/  IMAD.U32 R10, RZ, RZ, UR9 ;  /* 0x00000009ff0a7e24 */ /* 0x000fe2000f8e00ff */
[----:B------:R-:W-:Y:S01]  /*7850*/  @!UP1 UIADD3 UR9, UPT, UPT, UR6, 0x480, URZ ;  /* 0x0000048006099890 */ /* 0x000fe2000fffe0ff */
[----:B------:R-:W-:Y:S02]  /*7860*/  SEL R29, R29, RZ, P0 ;  /* 0x000000ff1d1d7207 */ /* 0x000fe40000000000 */
[----:B------:R-:W-:Y:S02]  /*7870*/  LOP3.LUT R28, R28, R3, RZ, 0x3c, !PT ;  /* 0x000000031c1c7212 */ /* 0x000fe400078e3cff */
[----:B------:R-:W-:Y:S01]  /*7880*/  IMAD.U32 R11, RZ, RZ, UR8 ;  /* 0x00000008ff0b7e24 */ /* 0x000fe2000f8e00ff */
[----:B------:R-:W-:Y:S01]  /*7890*/  @!P5 R2UR UR16, R10 ;  /* 0x000000000a10d2ca */ /* 0x000fe200000e0000 */
[----:B------:R-:W-:Y:S01]  /*78a0*/  @!UP1 UIADD3 UR8, UPT, UPT, UR6, 0x600, URZ ;  /* 0x0000060006089890 */ /* 0x000fe2000fffe0ff */
[----:B------:R-:W-:Y:S02]  /*78b0*/  VOTEU.ALL UP1, P5 ;  /* 0x0000000000ff7886 */ /* 0x000fe40002820000 */
[----:B------:R-:W-:Y:S11]  /*78c0*/  @!P5 R2UR UR17, R11 ;  /* 0x000000000b11d2ca */ /* 0x000ff600000e0000 */
[----:B------:R-:W-:Y:S02]  /*78d0*/  @!UPT UIADD3 URZ, UPT, UPT, URZ, URZ, URZ ;  /* 0x000000fffffff290 */ /* 0x000fe4000fffe0ff */
[----:B------:R2:W-:Y:S01]  /*78e0*/  @!UP1 UTMALDG.3D [UR8], [UR16], desc[UR14] ;  /* 0x00000e08100095b4 */ /* 0x0005e20008011000 */
[----:B------:R2:W-:Y:S01]  /*78f0*/  @!P5 SYNCS.ARRIVE.TRANS64.RED.A0TR RZ, [UR6+0x480], R25 ;  /* 0x00048019ffffd9a7 */ /* 0x0005e20008300406 */
[----:B------:R-:W-:Y:S01]  /*7900*/  UPLOP3.LUT UP1, UPT, UPT, UPT, UPT, 0x80, 0x8 ;  /* 0x000000000008789c */ /* 0x000fe20003f2f070 */
[----:B------:R-:W-:Y:S01]  /*7910*/  SYNCS.ARRIVE.TRANS64.RED.A1T0 RZ, [UR37], RZ ;  /* 0x000000ffffff79a7 */ /* 0x000fe20008100425 */
[----:B------:R-:W-:Y:S09]  /*7920*/  @P3 BRA `(.L_x_162) ;  /* 0xfffffff400b43947 */ /* 0x000ff2000383ffff */
[----:B------:R-:W-:Y:S07]  /*7930*/  MOV R0, UR6 ;  /* 0x0000000600007c02 */ /* 0x000fee0008000f00 */
.L_x_163:
[----:B-1----:R-:W-:-:S04]  /*7940*/  SHF.L.U32 R3, R30, 0x1f, RZ ;  /* 0x0000001f1e037819 */ /* 0x002fc800000006ff */
[----:B------:R1:W3:Y:S03]  /*7950*/  SYNCS.PHASECHK.TRANS64.TRYWAIT P0, [R0+URZ+0x488], R3 ;  /* 0x00048803000075a7 */ /* 0x0002e600080011ff */
[----:B---3--:R-:W-:Y:S05]  /*7960*/  @!P0 NANOSLEEP.SYNCS 0x989680 ;  /* 0x009896800000895d */ /* 0x008fea0003900000 */
[----:B------:R-:W3:Y:S02]  /*7970*/  @!P0 SYNCS.PHASECHK.TRANS64 P0, [R0+URZ+0x488], R3 ;  /* 0x00048803000085a7 */ /* 0x000ee400080010ff */
[----:B--23--:R-:W-:Y:S05]  /*7980*/  @P0 EXIT ;  /* 0x000000000000094d */ /* 0x00cfea0003800000 */
[----:B------:R-:W-:Y:S05]  /*7990*/  BRA `(.L_x_163) ;  /* 0xfffffffc00e87947 */ /* 0x000fea000383ffff */
.L_x_154:
[----:B------:R-:W-:-:S06]  /*79a0*/  UISETP.GE.AND UP1, UPT, UR10, 0x4, UPT ;  /* 0x000000040a00788c */ /* 0x000fcc000bf26270 */
[----:B------:R-:W-:-:S13]  /*79b0*/  PLOP3.LUT P0, PT, PT, PT, UP1, 0x80, 0x8 ;  /* 0x000000000008781c */ /* 0x000fda0003f0f018 */
[----:B------:R-:W-:Y:S05]  /*79c0*/  @!P0 EXIT ;  /* 0x000000000000894d */ /* 0x000fea0003800000 */
[----:B------:R-:W-:Y:S01]  /*79d0*/  BAR.SYNC.DEFER_BLOCKING 0x6, 0xa0 ;  /* 0x0182800000007b1d */ /* 0x000fe20000010000 */
[C---:B------:R-:W-:Y:S01]  /*79e0*/  IMAD.SHL.U32 R4, R103.reuse, 0x40, RZ ;  /* 0x0000004067047824 */ /* 0x040fe200078e00ff */
[----:B------:R-:W-:Y:S01]  /*79f0*/  SHF.R.U32.HI R3, RZ, 0x1, R103 ;  /* 0x00000001ff037819 */ /* 0x000fe20000011667 */
[----:B------:R-:W-:Y:S01]  /*7a00*/  IMAD.SHL.U32 R105, R106, 0x800, RZ ;  /* 0x000008006a697824 */ /* 0x000fe200078e00ff */
[----:B------:R-:W-:Y:S01]  /*7a10*/  CS2R R108, SRZ ;  /* 0x00000000006c7805 */ /* 0x000fe2000001ff00 */
[C---:B------:R-:W-:Y:S01]  /*7a20*/  IMAD.U32 R47, R103.reuse, 0x10000, RZ ;  /* 0x00010000672f7824 */ /* 0x040fe200078e00ff */
[----:B------:R-:W-:Y:S01]  /*7a30*/  UMOV UR43, 0x400 ;  /* 0x00000400002b7882 */ /* 0x000fe20000000000 */
[C---:B------:R-:W-:Y:S01]  /*7a40*/  LOP3.LUT R2, R4.reuse, 0x180, RZ, 0xc0, !PT ;  /* 0x0000018004027812 */ /* 0x040fe200078ec0ff */
[----:B------:R-:W-:Y:S01]  /*7a50*/  ULEA UR43, UR37, UR43, 0x18 ;  /* 0x0000002b252b7291 */ /* 0x000fe2000f8ec0ff */
[----:B------:R-:W1:Y:S01]  /*7a60*/  LDC R101, c[0x0][0x370] ;  /* 0x0000dc00ff657b82 */ /* 0x000e620000000800 */
[----:B------:R-:W-:Y:S01]  /*7a70*/  LOP3.LUT R4, R4, 0x640, RZ, 0xc0, !PT ;  /* 0x0000064004047812 */ /* 0x000fe200078ec0ff */
[----:B------:R-:W-:Y:S01]  /*7a80*/  IMAD.MOV.U32 R44, RZ, RZ, RZ ;  /* 0x000000ffff2c7224 */ /* 0x000fe200078e00ff */
[----:B------:R-:W-:Y:S01]  /*7a90*/  LOP3.LUT R3, R2, 0x20, R3, 0xf8, !PT ;  /* 0x0000002002037812 */ /* 0x000fe200078ef803 */
[----:B------:R-:W-:Y:S01]  /*7aa0*/  IMAD.SHL.U32 R2, R103, 0x8, RZ ;  /* 0x0000000867027824 */ /* 0x000fe200078e00ff */
[----:B------:R-:W-:Y:S01]  /*7ab0*/  LOP3.LUT R105, R4, 0x800, R105, 0xf8, !PT ;  /* 0x0000080004697812 */ /* 0x000fe200078ef869 */
[----:B------:R-:W-:Y:S01]  /*7ac0*/  UIADD3 UR4, UPT, UPT, UR43, 0x1600, URZ ;  /* 0x000016002b047890 */ /* 0x000fe2000fffe0ff */
[----:B------:R-:W-:Y:S01]  /*7ad0*/  IMAD.MOV.U32 R110, RZ, RZ, RZ ;  /* 0x000000ffff6e7224 */ /* 0x000fe200078e00ff */
[----:B------:R-:W2:Y:S01]  /*7ae0*/  LDC R42, c[0x0][0xb0c] ;  /* 0x0002c300ff2a7b82 */ /* 0x000ea20000000800 */
[----:B------:R-:W-:Y:S01]  /*7af0*/  LOP3.LUT R4, R3, 0x30, R2, 0x78, !PT ;  /* 0x0000003003047812 */ /* 0x000fe200078e7802 */
[----:B------:R-:W-:Y:S01]  /*7b00*/  IMAD.SHL.U32 R2, R106, 0x200000, RZ ;  /* 0x002000006a027824 */ /* 0x000fe200078e00ff */
[----:B------:R-:W3:Y:S01]  /*7b10*/  LDCU.64 UR46, c[0x0][0x348] ;  /* 0x00006900ff2e77ac */ /* 0x000ee20008000a00 */
[----:B------:R-:W-:Y:S01]  /*7b20*/  IMAD.SHL.U32 R3, R103, 0x10, RZ ;  /* 0x0000001067037824 */ /* 0x000fe200078e00ff */
[----:B------:R-:W-:Y:S01]  /*7b30*/  LOP3.LUT R105, R105, R4, RZ, 0xfc, !PT ;  /* 0x0000000469697212 */ /* 0x000fe200078efcff */
[----:B------:R-:W-:Y:S01]  /*7b40*/  IMAD.MOV.U32 R114, RZ, RZ, RZ ;  /* 0x000000ffff727224 */ /* 0x000fe200078e00ff */
[----:B------:R-:W4:Y:S01]  /*7b50*/  LDS R0, [UR43+0x550] ;  /* 0x0005502bff007984 */ /* 0x000f220008000800 */
[----:B------:R-:W1:Y:S01]  /*7b60*/  LDC R100, c[0x0][0xb20] ;  /* 0x0002c800ff647b82 */ /* 0x000e620000000800 */
[----:B------:R-:W-:Y:S01]  /*7b70*/  LOP3.LUT R2, R2, 0x200000, RZ, 0xc0, !PT ;  /* 0x0020000002027812 */ /* 0x000fe200078ec0ff */
[----:B------:R-:W-:Y:S01]  /*7b80*/  VIADD R104, R105, UR43 ;  /* 0x0000002b69687c36 */ /* 0x000fe20008000000 */
[----:B------:R-:W-:Y:S01]  /*7b90*/  LOP3.LUT R3, R3, 0x20, RZ, 0xc0, !PT ;  /* 0x0000002003037812 */ /* 0x000fe200078ec0ff */
[----:B------:R-:W-:Y:S01]  /*7ba0*/  IMAD.U32 R111, RZ, RZ, UR4 ;  /* 0x00000004ff6f7e24 */ /* 0x000fe2000f8e00ff */
[----:B------:R-:W-:Y:S01]  /*7bb0*/  LOP3.LUT R47, R2, 0x400000, R47, 0xf8, !PT ;  /* 0x00400000022f7812 */ /* 0x000fe200078ef82f */
[----:B------:R-:W1:Y:S01]  /*7bc0*/  LDCU.64 UR38, c[0x0][0x888] ;  /* 0x00011100ff2677ac */ /* 0x000e620008000a00 */
[----:B------:R-:W-:Y:S01]  /*7bd0*/  IADD3 R104, PT, PT, -R3, 0x600, R104 ;  /* 0x0000060003687810 */ /* 0x000fe20007ffe168 */
[----:B------:R-:W1:Y:S01]  /*7be0*/  LDC R41, c[0x0][0xb30] ;  /* 0x0002cc00ff297b82 */ /* 0x000e620000000800 */
[----:B------:R-:W-:-:S07]  /*7bf0*/  UIADD3 UR42, UPT, UPT, UR43, 0x600, URZ ;  /* 0x000006002b2a7890 */ /* 0x000fce000fffe0ff */
[----:B------:R-:W1:Y:S08]  /*7c00*/  LDC.64 R90, c[0x0][0xb10] ;  /* 0x0002c400ff5a7b82 */ /* 0x000e700000000a00 */
[----:B------:R-:W1:Y:S08]  /*7c10*/  LDC.64 R38, c[0x0][0xb18] ;  /* 0x0002c600ff267b82 */ /* 0x000e700000000a00 */
[----:B------:R-:W1:Y:S01]  /*7c20*/  LDC.64 R86, c[0x0][0x888] ;  /* 0x00022200ff567b82 */ /* 0x000e620000000a00 */
[----:B----4-:R-:W-:-:S07]  /*7c30*/  IMAD.IADD R47, R0, 0x1, R47 ;  /* 0x00000001002f7824 */ /* 0x010fce00078e022f */
[----:B------:R-:W4:Y:S08]  /*7c40*/  LDC.64 R36, c[0x0][0xb28] ;  /* 0x0002ca00ff247b82 */ /* 0x000f300000000a00 */
[----:B------:R-:W1:Y:S08]  /*7c50*/  LDC.64 R88, c[0x0][0x890] ;  /* 0x00022400ff587b82 */ /* 0x000e700000000a00 */
[----:B------:R-:W1:Y:S08]  /*7c60*/  LDC.64 R84, c[0x0][0x8b0] ;  /* 0x00022c00ff547b82 */ /* 0x000e700000000a00 */
[----:B------:R-:W1:Y:S08]  /*7c70*/  LDC.64 R82, c[0x0][0x8a8] ;  /* 0x00022a00ff527b82 */ /* 0x000e700000000a00 */
[----:B--23--:R-:W1:Y:S02]  /*7c80*/  LDC R102, c[0x0][0x374] ;  /* 0x0000dd00ff667b82 */ /* 0x00ce640000000800 */
.L_x_181:
[C---:B------:R-:W-:Y:S02]  /*7c90*/  LEA R0, R114.reuse, UR43, 0x3 ;  /* 0x0000002b72007c11 */ /* 0x040fe4000f8e18ff */
[----:B------:R-:W-:Y:S02]  /*7ca0*/  SHF.L.U32 R3, R109, 0x1f, RZ ;  /* 0x0000001f6d037819 */ /* 0x000fe400000006ff */
[----:B------:R-:W-:Y:S02]  /*7cb0*/  LEA R16, R114, UR43, 0x4 ;  /* 0x0000002b72107c11 */ /* 0x000fe4000f8e20ff */
[----:B--2---:R-:W2:Y:S02]  /*7cc0*/  SYNCS.PHASECHK.TRANS64.TRYWAIT P0, [R0+URZ+0x4a0], R3 ;  /* 0x0004a003000075a7 */ /* 0x004ea400080011ff */
[----:B--23--:R-:W-:Y:S05]  /*7cd0*/  @!P0 BRA `(.L_x_164) ;  /* 0x0000003800e08947 */ /* 0x00cfea0003800000 */
.L_x_352:
[----:B------:R-:W3:Y:S01]  /*7ce0*/  LDC.64 R12, c[0x0][0xb10] ;  /* 0x0002c400ff0c7b82 */ /* 0x000ee20000000a00 */
[----:B------:R-:W4:Y:S01]  /*7cf0*/  LDS.128 R16, [R16+0x530] ;  /* 0x0005300010107984 */ /* 0x000f220000000c00 */
[----:B-1----:R-:W-:Y:S01]  /*7d00*/  ISETP.NE.AND P1, PT, R41, 0x1, PT ;  /* 0x000000012900780c */ /* 0x002fe20003f25270 */
[----:B--2---:R-:W-:Y:S01]  /*7d10*/  VIADD R0, R0, 0x4b0 ;  /* 0x000004b000007836 */ /* 0x004fe20000000000 */
[----:B------:R-:W-:Y:S04]  /*7d20*/  ISETP.GE.AND P0, PT, R40, 0x1, PT ;  /* 0x000000012800780c */ /* 0x000fe80003f06270 */
[----:B------:R-:W1:Y:S01]  /*7d30*/  LDC.64 R10, c[0x0][0xb18] ;  /* 0x0002c600ff0a7b82 */ /* 0x000e620000000a00 */
[----:B------:R-:W-:Y:S01]  /*7d40*/  PRMT R0, RZ, 0x654, R0 ;  /* 0x00000654ff007816 */ /* 0x000fe20000000000 */
[----:B------:R-:W-:Y:S01]  /*7d50*/  @!PT LDS RZ, [RZ] ;  /* 0x00000000fffff984 */ /* 0x000fe20000000800 */
[----:B------:R-:W-:Y:S01]  /*7d60*/  @!PT LDS RZ, [RZ] ;  /* 0x00000000fffff984 */ /* 0x000fe20000000800 */
[----:B------:R-:W-:Y:S01]  /*7d70*/  @!PT LDS RZ, [RZ] ;  /* 0x00000000fffff984 */ /* 0x000fe20000000800 */
[----:B------:R-:W-:Y:S01]  /*7d80*/  @!PT LDS RZ, [RZ] ;  /* 0x00000000fffff984 */ /* 0x000fe20000000800 */
[----:B------:R2:W-:Y:S06]  /*7d90*/  MEMBAR.ALL.CTA ;  /* 0x0000000000007992 */ /* 0x0005ec0000008000 */
[----:B--2---:R-:W2:Y:S01]  /*7da0*/  FENCE.VIEW.ASYNC.S ;  /* 0x00000000000073c6 */ /* 0x004ea20000000000 */
[----:B------:R-:W1:Y:S08]  /*7db0*/  @!P1 LDC R14, c[0x0][0xb20] ;  /* 0x0002c800ff0e9b82 */ /* 0x000e700000000800 */
[----:B------:R-:W1:Y:S01]  /*7dc0*/  @!P1 LDC R9, c[0x0][0xb0c] ;  /* 0x0002c300ff099b82 */ /* 0x000e620000000800 */
[----:B--2---:R2:W-:Y:S01]  /*7dd0*/  SYNCS.ARRIVE.TRANS64.RED.A1T0 RZ, [R0+URZ], RZ ;  /* 0x000000ff00ff79a7 */ /* 0x0045e200081004ff */
[----:B----4-:R-:W-:Y:S04]  /*7de0*/  LOP3.LUT P4, RZ, R18, 0x1, RZ, 0xc0, !PT ;  /* 0x0000000112ff7812 */ /* 0x010fe8000788c0ff */
[----:B------:R-:W-:Y:S09]  /*7df0*/  P2R R112, PR, RZ, 0x10 ;  /* 0x00000010ff707803 */ /* 0x000ff20000000000 */
[----:B------:R-:W-:Y:S02]  /*7e00*/  @P4 MOV R45, R16 ;  /* 0x00000010002d4202 */ /* 0x000fe40000000f00 */
[----:B------:R-:W-:Y:S01]  /*7e10*/  @P4 LOP3.LUT R43, R17, 0xffff, RZ, 0xc0, !PT ;  /* 0x0000ffff112b4812 */ /* 0x000fe200078ec0ff */
[----:B--23--:R-:W-:Y:S06]  /*7e20*/  @!P0 BRA `(.L_x_165) ;  /* 0x0000000000a48947 */ /* 0x00cfec0003800000 */
[----:B------:R-:W-:Y:S01]  /*7e30*/  IMAD.HI.U32 R21, R102, R39, RZ ;  /* 0x0000002766157227 */ /* 0x000fe200078e00ff */
[----:B------:R-:W-:Y:S02]  /*7e40*/  ISETP.NE.AND P0, PT, R38, 0x1, PT ;  /* 0x000000012600780c */ /* 0x000fe40003f05270 */
[----:B------:R-:W-:Y:S01]  /*7e50*/  ISETP.NE.AND P2, PT, R40, 0x1, PT ;  /* 0x000000012800780c */ /* 0x000fe20003f45270 */
[----:B------:R-:W-:Y:S01]  /*7e60*/  IMAD.HI.U32 R20, R101, R90, RZ ;  /* 0x0000005a65147227 */ /* 0x000fe200078e00ff */
[----:B------:R-:W-:Y:S02]  /*7e70*/  SHF.R.U32.HI R21, RZ, R100, R21 ;  /* 0x00000064ff157219 */ /* 0x000fe40000011615 */
[----:B------:R-:W-:Y:S01]  /*7e80*/  ISETP.NE.AND P3, PT, R42, 0x1, PT ;  /* 0x000000012a00780c */ /* 0x000fe20003f65270 */
[----:B------:R-:W-:Y:S01]  /*7e90*/  IMAD.HI.U32 R24, R45, R90, RZ ;  /* 0x0000005a2d187227 */ /* 0x000fe200078e00ff */
[----:B------:R-:W-:Y:S02]  /*7ea0*/  SHF.R.U32.HI R20, RZ, R91, R20 ;  /* 0x0000005bff147219 */ /* 0x000fe40000011614 */
[----:B------:R-:W-:Y:S01]  /*7eb0*/  SEL R3, R102, R21, !P0 ;  /* 0x0000001566037207 */ /* 0x000fe20004000000 */
[----:B------:R-:W-:Y:S01]  /*7ec0*/  IMAD.HI.U32 R21, R43, R39, RZ ;  /* 0x000000272b157227 */ /* 0x000fe200078e00ff */
[----:B------:R-:W-:Y:S02]  /*7ed0*/  SEL R7, R101, R20, !P3 ;  /* 0x0000001465077207 */ /* 0x000fe40005800000 */
[----:B------:R-:W-:Y:S01]  /*7ee0*/  SHF.R.U32.HI R24, RZ, R91, R24 ;  /* 0x0000005bff187219 */ /* 0x000fe20000011618 */
[-C--:B------:R-:W-:Y:S04]  /*7ef0*/  IMAD.HI.U32 R20, R3, R36.reuse, RZ ;  /* 0x0000002403147227 */ /* 0x080fe800078e00ff */
[----:B------:R-:W-:Y:S01]  /*7f00*/  IMAD.HI.U32 R22, R7, R36, RZ ;  /* 0x0000002407167227 */ /* 0x000fe200078e00ff */
[-C--:B------:R-:W-:Y:S02]  /*7f10*/  @P2 SHF.R.U32.HI R3, RZ, R37.reuse, R20 ;  /* 0x00000025ff032219 */ /* 0x080fe40000011614 */
[----:B------:R-:W-:Y:S02]  /*7f20*/  SHF.R.U32.HI R20, RZ, R100, R21 ;  /* 0x00000064ff147219 */ /* 0x000fe40000011615 */
[----:B------:R-:W-:Y:S01]  /*7f30*/  @P2 SHF.R.U32.HI R7, RZ, R37, R22 ;  /* 0x00000025ff072219 */ /* 0x000fe20000011616 */
[C---:B------:R-:W-:Y:S01]  /*7f40*/  IMAD R2, R40.reuse, R3, RZ ;  /* 0x0000000328027224 */ /* 0x040fe200078e02ff */
[----:B------:R-:W-:Y:S02]  /*7f50*/  SEL R5, R43, R20, !P0 ;  /* 0x000000142b057207 */ /* 0x000fe40004000000 */
[----:B------:R-:W-:Y:S01]  /*7f60*/  SEL R3, R45, R24, !P3 ;  /* 0x000000182d037207 */ /* 0x000fe20005800000 */
[----:B------:R-:W-:Y:S01]  /*7f70*/  IMAD R4, R40, R7, RZ ;  /* 0x0000000728047224 */ /* 0x000fe200078e02ff */
[C---:B------:R-:W-:Y:S01]  /*7f80*/  ISETP.GE.AND P0, PT, R5.reuse, R2, PT ;  /* 0x000000020500720c */ /* 0x040fe20003f06270 */
[----:B------:R-:W-:Y:S03]  /*7f90*/  IMAD.HI.U32 R6, R5, R36, RZ ;  /* 0x0000002405067227 */ /* 0x000fe600078e00ff */
[----:B------:R-:W-:Y:S01]  /*7fa0*/  ISETP.GE.OR P0, PT, R3, R4, P0 ;  /* 0x000000040300720c */ /* 0x000fe20000706670 */
[----:B------:R-:W-:Y:S01]  /*7fb0*/  IMAD.MOV R4, RZ, RZ, -R3 ;  /* 0x000000ffff047224 */ /* 0x000fe200078e0a03 */
[-C--:B------:R-:W-:Y:S03]  /*7fc0*/  SHF.R.U32.HI R6, RZ, R37.reuse, R6 ;  /* 0x00000025ff067219 */ /* 0x080fe60000011606 */
[----:B------:R-:W-:Y:S01]  /*7fd0*/  IMAD R45, R42, R4, R45 ;  /* 0x000000042a2d7224 */ /* 0x000fe200078e022d */
[----:B------:R-:W-:Y:S05]  /*7fe0*/  SEL R15, R5, R6, !P2 ;  /* 0x00000006050f7207 */ /* 0x000fea0005000000 */
[----:B------:R-:W-:Y:S02]  /*7ff0*/  IMAD.MOV R6, RZ, RZ, -R15 ;  /* 0x000000ffff067224 */ /* 0x000fe400078e0a0f */
[C---:B------:R-:W-:Y:S04]  /*8000*/  @!P0 IMAD.HI.U32 R2, R3.reuse, R36, RZ ;  /* 0x0000002403028227 */ /* 0x040fe800078e00ff */
[----:B------:R-:W-:Y:S01]  /*8010*/  IMAD R6, R40, R6, R5 ;  /* 0x0000000628067224 */ /* 0x000fe200078e0205 */
[----:B------:R-:W-:Y:S04]  /*8020*/  @!P0 SHF.R.U32.HI R2, RZ, R37, R2 ;  /* 0x00000025ff028219 */ /* 0x000fe80000011602 */
[----:B------:R-:W-:Y:S02]  /*8030*/  @!P0 SEL R0, R3, R2, !P2 ;  /* 0x0000000203008207 */ /* 0x000fe40005000000 */
[----:B------:R-:W-:Y:S02]  /*8040*/  IADD3 R2, PT, PT, -R5, RZ, RZ ;  /* 0x000000ff05027210 */ /* 0x000fe40007ffe1ff */
[----:B------:R-:W-:Y:S01]  /*8050*/  @!P0 IADD3 R8, PT, PT, R15, -R0, RZ ;  /* 0x800000000f088210 */ /* 0x000fe20007ffe0ff */
[----:B------:R-:W-:Y:S02]  /*8060*/  @!P0 IMAD R0, R7, R6, R0 ;  /* 0x0000000607008224 */ /* 0x000fe400078e0200 */
[----:B------:R-:W-:Y:S02]  /*8070*/  IMAD R43, R38, R2, R43 ;  /* 0x00000002262b7224 */ /* 0x000fe400078e022b */
[----:B------:R-:W-:Y:S02]  /*8080*/  @!P0 IMAD R5, R8, R40, R3 ;  /* 0x0000002808058224 */ /* 0x000fe400078e0203 */
[----:B------:R-:W-:Y:S04]  /*8090*/  @!P0 IMAD.MOV.U32 R3, RZ, RZ, R0 ;  /* 0x000000ffff038224 */ /* 0x000fe800078e0000 */
[----:B------:R-:W-:Y:S02]  /*80a0*/  IMAD R45, R3, R42, R45 ;  /* 0x0000002a032d7224 */ /* 0x000fe400078e022d */
[----:B------:R-:W-:Y:S07]  /*80b0*/  IMAD R43, R5, R38, R43 ;  /* 0x00000026052b7224 */ /* 0x000fee00078e022b */
.L_x_165:
[----:B------:R-:W-:Y:S01]  /*80c0*/  @!P1 IMAD.HI.U32 R0, R45, R12, RZ ;  /* 0x0000000c2d009227 */ /* 0x000fe200078e00ff */
[----:B-1----:R-:W-:Y:S01]  /*80d0*/  @!P1 ISETP.NE.AND P0, PT, R10, 0x1, PT ;  /* 0x000000010a00980c */ /* 0x002fe20003f05270 */
[----:B------:R-:W-:Y:S01]  /*80e0*/  ULOP3.LUT UP0, URZ, UR42, 0x1b0, URZ, 0xc0, !UPT ;  /* 0x000001b02aff7892 */ /* 0x000fe2000f80c0ff */
[----:B------:R-:W-:Y:S01]  /*80f0*/  @!P1 ISETP.NE.AND P2, PT, R9, 0x1, PT ;  /* 0x000000010900980c */ /* 0x000fe20003f45270 */
[----:B------:R-:W-:Y:S01]  /*8100*/  @!P1 IMAD.HI.U32 R3, R43, R11, RZ ;  /* 0x0000000b2b039227 */ /* 0x000fe200078e00ff */
[----:B------:R-:W-:Y:S02]  /*8110*/  @!P1 SHF.R.U32.HI R0, RZ, R13, R0 ;  /* 0x0000000dff009219 */ /* 0x000fe40000011600 */
[----:B------:R-:W-:Y:S01]  /*8120*/  @P4 SHF.R.U32.HI R107, RZ, 0x10, R17 ;  /* 0x00000010ff6b4819 */ /* 0x000fe20000011611 */
[----:B------:R-:W-:Y:S01]  /*8130*/  VIADD R114, R114, 0x1 ;  /* 0x0000000172727836 */ /* 0x000fe20000000000 */
[----:B------:R-:W-:Y:S02]  /*8140*/  @!P1 SHF.R.U32.HI R2, RZ, R14, R3 ;  /* 0x0000000eff029219 */ /* 0x000fe40000011603 */
[----:B------:R-:W-:Y:S02]  /*8150*/  @!P1 SEL R3, R45, R0, !P2 ;  /* 0x000000002d039207 */ /* 0x000fe40005000000 */
[----:B------:R-:W-:Y:S05]  /*8160*/  @!P1 SEL R2, R43, R2, !P0 ;  /* 0x000000022b029207 */ /* 0x000fea0004000000 */
[----:B------:R-:W-:Y:S02]  /*8170*/  @!P1 IMAD.IADD R0, R2, 0x1, -R3 ;  /* 0x0000000102009824 */ /* 0x000fe400078e0a03 */
[----:B------:R-:W-:Y:S02]  /*8180*/  @!P1 IMAD.IADD R2, R3, 0x1, -R2 ;  /* 0x0000000103029824 */ /* 0x000fe400078e0a02 */
[----:B------:R-:W-:Y:S02]  /*8190*/  @!P1 IMAD R45, R0, R9, R45 ;  /* 0x00000009002d9224 */ /* 0x000fe400078e022d */
[----:B------:R-:W-:Y:S01]  /*81a0*/  @!P1 IMAD R43, R2, R10, R43 ;  /* 0x0000000a022b9224 */ /* 0x000fe200078e022b */
[----:B------:R-:W-:Y:S06]  /*81b0*/  BRA.U !UP0, `(.L_x_166) ;  /* 0x0000000108407547 */ /* 0x000fec000b800000 */
[----:B------:R-:W1:Y:S01]  /*81c0*/  LDCU.64 UR8, c[0x4][0x80] ;  /* 0x01001000ff0877ac */ /* 0x000e620008000a00 */
[----:B------:R-:W-:Y:S01]  /*81d0*/  MOV R3, 0x0 ;  /* 0x0000000000037802 */ /* 0x000fe20000000f00 */
[----:B------:R-:W-:Y:S02]  /*81e0*/  HFMA2 R12, -RZ, RZ, 0, 5.9604644775390625e-08 ;  /* 0x00000001ff0c7431 */ /* 0x000fe400000001ff */
[----:B------:R-:W-:Y:S02]  /*81f0*/  IMAD.MOV.U32 R8, RZ, RZ, 0x70 ;  /* 0x00000070ff087424 */ /* 0x000fe400078e00ff */
[----:B------:R-:W-:Y:S01]  /*8200*/  IMAD.MOV.U32 R13, RZ, RZ, RZ ;  /* 0x000000ffff0d7224 */ /* 0x000fe200078e00ff */
[----:B------:R-:W2:Y:S01]  /*8210*/  LDCU.64 UR6, c[0x4][0x88] ;  /* 0x01001100ff0677ac */ /* 0x000ea20008000a00 */
[----:B------:R-:W3:Y:S01]  /*8220*/  LDC.64 R2, c[0x4][R3] ;  /* 0x0100000003027b82 */ /* 0x000ee20000000a00 */
[----:B------:R-:W4:Y:S01]  /*8230*/  LDCU.64 UR4, c[0x4][0x8] ;  /* 0x01000100ff0477ac */ /* 0x000f220008000a00 */
[----:B-1----:R-:W-:Y:S01]  /*8240*/  MOV R5, UR9 ;  /* 0x0000000900057c02 */ /* 0x002fe20008000f00 */
[----:B------:R-:W-:Y:S01]  /*8250*/  IMAD.U32 R4, RZ, RZ, UR8 ;  /* 0x00000008ff047e24 */ /* 0x000fe2000f8e00ff */
[----:B--2---:R-:W-:Y:S01]  /*8260*/  MOV R7, UR7 ;  /* 0x0000000700077c02 */ /* 0x004fe20008000f00 */
[----:B------:R-:W-:Y:S01]  /*8270*/  IMAD.U32 R6, RZ, RZ, UR6 ;  /* 0x00000006ff067e24 */ /* 0x000fe2000f8e00ff */
[----:B----4-:R-:W-:Y:S01]  /*8280*/  MOV R11, UR5 ;  /* 0x00000005000b7c02 */ /* 0x010fe20008000f00 */
[----:B------:R-:W-:Y:S02]  /*8290*/  IMAD.U32 R10, RZ, RZ, UR4 ;  /* 0x00000004ff0a7e24 */ /* 0x000fe4000f8e00ff */
[----:B------:R-:W-:Y:S07]  /*82a0*/  LEPC R20, `(.L_x_166) ;  /* 0x000000001014794e */ /* 0x000fee0000000000 */
[----:B---3-5:R-:W-:Y:S05]  /*82b0*/  CALL.ABS.NOINC R2 ;  /* 0x0000000002007343 */ /* 0x028fea0003c00000 */
.L_x_166:
[----:B------:R-:W-:Y:S01]  /*82c0*/  LOP3.LUT P0, RZ, R111, 0x1b0, RZ, 0xc0, !PT ;  /* 0x000001b06fff7812 */ /* 0x000fe2000780c0ff */
[----:B------:R-:W-:Y:S11]  /*82d0*/  BSSY.RECONVERGENT B6, `(.L_x_167) ;  /* 0x0000013000067945 */ /* 0x000ff60003800200 */
[----:B------:R-:W-:Y:S01]  /*82e0*/  @!UPT UIADD3 URZ, UPT, UPT, URZ, URZ, URZ ;  /* 0x000000fffffff290 */ /* 0x000fe2000fffe0ff */
[----:B------:R-:W-:Y:S05]  /*82f0*/  @!P0 BRA `(.L_x_168) ;  /* 0x0000000000408947 */ /* 0x000fea0003800000 */
        /* <DEDUP_REMOVED lines=16> */
.L_x_168:
[----:B------:R-:W-:Y:S05]  /*8400*/  BSYNC.RECONVERGENT B6 ;  /* 0x0000000000067941 */ /* 0x000fea0003800200 */
.L_x_167:
[----:B------:R-:W-:Y:S01]  /*8410*/  ISETP.NE.U32.AND P3, PT, R88, RZ, PT ;  /* 0x000000ff5800720c */ /* 0x000fe20003f65070 */
[----:B------:R-:W-:Y:S01]  /*8420*/  UISETP.NE.AND UP1, UPT, UR44, URZ, UPT ;  /* 0x000000ff2c00728c */ /* 0x000fe2000bf25270 */
[----:B------:R-:W-:Y:S02]  /*8430*/  ISETP.NE.U32.AND P4, PT, R84, RZ, PT ;  /* 0x000000ff5400720c */ /* 0x000fe40003f85070 */
[----:B------:R-:W-:Y:S02]  /*8440*/  ISETP.NE.AND.EX P3, PT, R89, RZ, PT, P3 ;  /* 0x000000ff5900720c */ /* 0x000fe40003f65330 */
[----:B------:R-:W-:Y:S02]  /*8450*/  PLOP3.LUT P1, PT, PT, PT, PT, 0x8, 0x80 ;  /* 0x000000000080781c */ /* 0x000fe40003f2e170 */
[----:B------:R-:W-:Y:S02]  /*8460*/  PLOP3.LUT P0, PT, PT, PT, UP1, 0x80, 0x8 ;  /* 0x000000000008781c */ /* 0x000fe40003f0f018 */
[----:B------:R-:W-:Y:S02]  /*8470*/  ISETP.NE.AND.EX P4, PT, R85, RZ, PT, P4 ;  /* 0x000000ff5500720c */ /* 0x000fe40003f85340 */
[----:B------:R-:W1:Y:S09]  /*8480*/  @UP1 LDCU.64 UR4, c[0x0][0x888] ;  /* 0x00011100ff0417ac */ /* 0x000e720008000a00 */
[----:B------:R-:W-:Y:S01]  /*8490*/  @P0 PLOP3.LUT P1, PT, P3, PT, PT, 0x80, 0x8 ;  /* 0x000000000008081c */ /* 0x000fe20001f2f070 */
[----:B-1----:R-:W-:Y:S04]  /*84a0*/  @UP1 UISETP.NE.U32.AND UP0, UPT, UR4, URZ, UPT ;  /* 0x000000ff0400128c */ /* 0x002fe8000bf05070 */
[----:B------:R-:W-:Y:S04]  /*84b0*/  @UP1 UISETP.NE.AND.EX UP0, UPT, UR5, URZ, UPT, UP0 ;  /* 0x000000ff0500128c */ /* 0x000fe8000bf05300 */
[----:B------:R-:W-:Y:S01]  /*84c0*/  @UP1 USEL UR4, URZ, 0xffffffff, UP0 ;  /* 0xffffffffff041887 */ /* 0x000fe20008000000 */
[----:B------:R-:W-:Y:S11]  /*84d0*/  @!P3 BRA `(.L_x_169) ;  /* 0x00000000002cb947 */ /* 0x000ff60003800000 */
[----:B------:R-:W-:Y:S01]  /*84e0*/  ISETP.NE.U32.AND P2, PT, R86, RZ, PT ;  /* 0x000000ff5600720c */ /* 0x000fe20003f45070 */
[----:B------:R-:W-:Y:S03]  /*84f0*/  IMAD.MOV.U32 R95, RZ, RZ, 0x1 ;  /* 0x00000001ff5f7424 */ /* 0x000fe600078e00ff */
[----:B------:R-:W-:Y:S11]  /*8500*/  ISETP.NE.AND.EX P2, PT, R87, RZ, PT, P2 ;  /* 0x000000ff5700720c */ /* 0x000ff60003f45320 */
[----:B------:R-:W-:Y:S02]  /*8510*/  @!UPT UIADD3 URZ, UPT, UPT, URZ, URZ, URZ ;  /* 0x000000fffffff290 */ /* 0x000fe4000fffe0ff */
[----:B------:R-:W1:Y:S01]  /*8520*/  @P2 LDC.64 R2, c[0x0][0x888] ;  /* 0x00022200ff022b82 */ /* 0x000e620000000a00 */
[----:B------:R-:W-:Y:S04]  /*8530*/  @P2 IMAD R0, R88, UR36, RZ ;  /* 0x0000002458002c24 */ /* 0x000fe8000f8e02ff */
[----:B-1----:R-:W-:Y:S04]  /*8540*/  @P2 IMAD.WIDE R2, R0, 0x4, R2 ;  /* 0x0000000400022825 */ /* 0x002fe800078e0202 */
[----:B------:R-:W-:Y:S01]  /*8550*/  HFMA2 R0, -RZ, RZ, 0, 5.9604644775390625e-08 ;  /* 0x00000001ff007431 */ /* 0x000fe200000001ff */
[----:B-----5:R1:W5:Y:S04]  /*8560*/  @P2 LDG.E R49, desc[UR40][R2.64] ;  /* 0x0000002802312981 */ /* 0x020368000c1e1900 */
[----:B------:R-:W-:Y:S01]  /*8570*/  @!P2 PRMT R95, R0, 0x7610, R95 ;  /* 0x00007610005fa816 */ /* 0x000fe2000000005f */
[----:B-1----:R-:W2:Y:S06]  /*8580*/  @!P2 LDC R49, c[0x0][0x880] ;  /* 0x00022000ff31ab82 */ /* 0x002eac0000000800 */
.L_x_169:
[----:B------:R-:W-:Y:S05]  /*8590*/  @!P4 BRA `(.L_x_170) ;  /* 0x000000000020c947 */ /* 0x000fea0003800000 */
[----:B------:R-:W-:Y:S04]  /*85a0*/  ISETP.NE.U32.AND P2, PT, R82, RZ, PT ;  /* 0x000000ff5200720c */ /* 0x000fe80003f45070 */
[----:B------:R-:W-:Y:S11]  /*85b0*/  ISETP.NE.AND.EX P2, PT, R83, RZ, PT, P2 ;  /* 0x000000ff5300720c */ /* 0x000ff60003f45320 */
[----:B------:R-:W-:Y:S02]  /*85c0*/  @!UPT UIADD3 URZ, UPT, UPT, URZ, URZ, URZ ;  /* 0x000000fffffff290 */ /* 0x000fe4000fffe0ff */
[----:B------:R-:W1:Y:S01]  /*85d0*/  @P2 LDC.64 R2, c[0x0][0x8a8] ;  /* 0x00022a00ff022b82 */ /* 0x000e620000000a00 */
[----:B------:R-:W-:Y:S04]  /*85e0*/  @P2 IMAD R0, R84, UR36, RZ ;  /* 0x0000002454002c24 */ /* 0x000fe8000f8e02ff */
[----:B-1----:R-:W-:Y:S05]  /*85f0*/  @P2 IMAD.WIDE R2, R0, 0x4, R2 ;  /* 0x0000000400022825 */ /* 0x002fea00078e0202 */
[----:B-----5:R1:W5:Y:S02]  /*8600*/  @P2 LDG.E R46, desc[UR40][R2.64] ;  /* 0x00000028022e2981 */ /* 0x020364000c1e1900 */
[----:B-1----:R-:W3:Y:S02]  /*8610*/  @!P2 LDC R46, c[0x0][0x8a0] ;  /* 0x00022800ff2eab82 */ /* 0x002ee40000000800 */
.L_x_170:
[----:B--2--5:R-:W-:Y:S01]  /*8620*/  @P0 FSETP.NEU.AND P4, PT, R49, RZ, PT ;  /* 0x000000ff3100020b */ /* 0x024fe20003f8d000 */
[----:B------:R-:W-:Y:S01]  /*8630*/  IMAD.U32 R0, RZ, RZ, UR4 ;  /* 0x00000004ff007e24 */ /* 0x000fe2000f8e00ff */
[----:B------:R-:W-:Y:S01]  /*8640*/  @P0 LOP3.LUT P2, RZ, R95, 0xff, RZ, 0xc0, !PT ;  /* 0x000000ff5fff0812 */ /* 0x000fe2000784c0ff */
[----:B------:R-:W-:Y:S01]  /*8650*/  BSSY B1, `(.L_x_171) ;  /* 0x0000034000017945 */ /* 0x000fe20003800000 */
[----:B------:R-:W-:Y:S01]  /*8660*/  @P0 SEL R3, RZ, 0xffffffff, P4 ;  /* 0xffffffffff030807 */ /* 0x000fe20002000000 */
[C---:B------:R-:W-:Y:S01]  /*8670*/  IMAD R32, R44.reuse, 0x20, R47 ;  /* 0x000000202c207824 */ /* 0x040fe200078e022f */
[----:B------:R-:W-:Y:S02]  /*8680*/  LEA R113, R44, UR43, 0x3 ;  /* 0x0000002b2c717c11 */ /* 0x000fe4000f8e18ff */
[----:B------:R-:W-:Y:S02]  /*8690*/  CS2R R54, SRZ ;  /* 0x0000000000367805 */ /* 0x000fe4000001ff00 */
[----:B------:R-:W-:Y:S02]  /*86a0*/  @P1 SEL R3, R0, R3, !P2 ;  /* 0x0000000300031207 */ /* 0x000fe40005000000 */
[----:B------:R-:W-:Y:S02]  /*86b0*/  CS2R R52, SRZ ;  /* 0x0000000000347805 */ /* 0x000fe4000001ff00 */
[----:B------:R-:W-:Y:S02]  /*86c0*/  SHF.L.U32 R2, R110, 0x1f, RZ ;  /* 0x0000001f6e027819 */ /* 0x000fe400000006ff */
[----:B------:R-:W-:Y:S02]  /*86d0*/  CS2R R58, SRZ ;  /* 0x00000000003a7805 */ /* 0x000fe4000001ff00 */
[----:B------:R-:W-:Y:S02]  /*86e0*/  @P0 LOP3.LUT R3, R3, 0x1, RZ, 0xc0, !PT ;  /* 0x0000000103030812 */ /* 0x000fe400078ec0ff */
[----:B------:R-:W-:Y:S02]  /*86f0*/  CS2R R56, SRZ ;  /* 0x0000000000387805 */ /* 0x000fe4000001ff00 */
[----:B------:R-:W-:Y:S02]  /*8700*/  PLOP3.LUT P5, PT, PT, PT, PT, 0x8, 0x80 ;  /* 0x000000000080781c */ /* 0x000fe40003fae170 */
[----:B------:R-:W-:Y:S11]  /*8710*/  ISETP.NE.U32.OR P1, PT, R3, 0x1, !P0 ;  /* 0x000000010300780c */ /* 0x000ff60004725470 */
[----:B------:R-:W-:Y:S02]  /*8720*/  @!UPT UIADD3 URZ, UPT, UPT, URZ, URZ, URZ ;  /* 0x000000fffffff290 */ /* 0x000fe4000fffe0ff */
[----:B------:R-:W-:Y:S04]  /*8730*/  @P1 SHF.L.U32 R4, R108, 0x1f, RZ ;  /* 0x0000001f6c041819 */ /* 0x000fe800000006ff */
[----:B------:R-:W1:Y:S01]  /*8740*/  @P1 SYNCS.PHASECHK.TRANS64.TRYWAIT P0, [UR43+0x480], R4 ;  /* 0x00048004ff0015a7 */ /* 0x000e62000800112b */
[----:B------:R2:W4:Y:S01]  /*8750*/  SYNCS.PHASECHK.TRANS64.TRYWAIT P4, [R113+URZ+0x4c0], R2 ;  /* 0x0004c002710075a7 */ /* 0x00052200080811ff */
[----:B-1----:R-:W-:Y:S01]  /*8760*/  @P1 PLOP3.LUT P5, PT, P0, PT, PT, 0x8, 0x80 ;  /* 0x000000000080181c */ /* 0x002fe200007ae170 */
[----:B------:R-:W-:Y:S01]  /*8770*/  @!UPT UIADD3 URZ, UPT, UPT, URZ, URZ, URZ ;  /* 0x000000fffffff290 */ /* 0x000fe2000fffe0ff */
[----:B--2-4-:R-:W-:Y:S11]  /*8780*/  @!P1 BRA `(.L_x_172) ;  /* 0x0000000000809947 */ /* 0x014ff60003800000 */
[----:B------:R-:W-:Y:S01]  /*8790*/  ISETP.NE.U32.AND P0, PT, RZ, UR38, PT ;  /* 0x00000026ff007c0c */ /* 0x000fe2000bf05070 */
[----:B------:R-:W-:Y:S01]  /*87a0*/  BSSY B0, `(.L_x_173) ;  /* 0x0000012000007945 */ /* 0x000fe20003800000 */
[----:B------:R-:W-:Y:S02]  /*87b0*/  FSETP.NEU.AND P2, PT, R49, RZ, PT ;  /* 0x000000ff3100720b */ /* 0x000fe40003f4d000 */
[----:B------:R-:W-:Y:S02]  /*87c0*/  CS2R R58, SRZ ;  /* 0x00000000003a7805 */ /* 0x000fe4000001ff00 */
[----:B------:R-:W-:Y:S02]  /*87d0*/  ISETP.NE.AND.EX P0, PT, RZ, UR39, PT, P0 ;  /* 0x00000027ff007c0c */ /* 0x000fe4000bf05300 */
[----:B------:R-:W-:Y:S02]  /*87e0*/  CS2R R56, SRZ ;  /* 0x0000000000387805 */ /* 0x000fe4000001ff00 */
[----:B------:R-:W-:Y:S02]  /*87f0*/  LOP3.LUT P1, RZ, R95, 0xff, RZ, 0xc0, !PT ;  /* 0x000000ff5fff7812 */ /* 0x000fe4000782c0ff */
[----:B------:R-:W-:Y:S02]  /*8800*/  CS2R R54, SRZ ;  /* 0x0000000000367805 */ /* 0x000fe4000001ff00 */
[----:B------:R-:W-:Y:S02]  /*8810*/  SEL R0, RZ, 0xffffffff, P2 ;  /* 0xffffffffff007807 */ /* 0x000fe40001000000 */
[----:B------:R-:W-:Y:S02]  /*8820*/  CS2R R52, SRZ ;  /* 0x0000000000347805 */ /* 0x000fe4000001ff00 */
[----:B------:R-:W-:Y:S04]  /*8830*/  SEL R3, RZ, 0xffffffff, P0 ;  /* 0xffffffffff037807 */ /* 0x000fe80000000000 */
[----:B------:R-:W-:Y:S04]  /*8840*/  @P3 SEL R0, R3, R0, !P1 ;  /* 0x0000000003003207 */ /* 0x000fe80004800000 */
[----:B------:R-:W-:Y:S04]  /*8850*/  LOP3.LUT R0, R0, 0x1, RZ, 0xc0, !PT ;  /* 0x0000000100007812 */ /* 0x000fe800078ec0ff */
[----:B------:R-:W-:Y:S01]  /*8860*/  ISETP.NE.U32.AND P0, PT, R0, 0x1, PT ;  /* 0x000000010000780c */ /* 0x000fe20003f05070 */
[----:B------:R-:W-:Y:S01]  /*8870*/  @!UPT UIADD3 URZ, UPT, UPT, URZ, URZ, URZ ;  /* 0x000000fffffff290 */ /* 0x000fe2000fffe0ff */
[----:B------:R-:W-:Y:S11]  /*8880*/  @!P5 BRA `(.L_x_174) ;  /* 0x00000000000cd947 */ /* 0x000ff60003800000 */
[----:B------:R-:W-:Y:S04]  /*8890*/  SHF.L.U32 R3, R108, 0x1f, RZ ;  /* 0x0000001f6c037819 */ /* 0x000fe800000006ff */
[----:B------:R-:W1:Y:S02]  /*88a0*/  SYNCS.PHASECHK.TRANS64.TRYWAIT P1, [UR43+0x480], R3 ;  /* 0x00048003ff0075a7 */ /* 0x000e64000802112b */
[----:B-1----:R-:W-:Y:S05]  /*88b0*/  @!P1 BRA `(.L_x_175) ;  /* 0x0000002c00fc9947 */ /* 0x002fea0003800000 */
.L_x_174:
[----:B------:R-:W-:Y:S05]  /*88c0*/  BSYNC B0 ;  /* 0x0000000000007941 */ /* 0x000fea0003800000 */
.L_x_173:
[----:B------:R2:W4:Y:S01]  /*88d0*/  @P0 LDS.128 R56, [R105+UR43+0x600] ;  /* 0x0006002b69380984 */ /* 0x0005220008000c00 */
[----:B------:R-:W-:Y:S01]  /*88e0*/  UIADD3 UR4, UPT, UPT, UR43, 0x488, URZ ;  /* 0x000004882b047890 */ /* 0x000fe2000fffe0ff */
[----:B------:R-:W-:Y:S02]  /*88f0*/  LOP3.LUT R108, R108, 0x1, RZ, 0x3c, !PT ;  /* 0x000000016c6c7812 */ /* 0x000fe400078e3cff */
[----:B------:R2:W1:Y:S01]  /*8900*/  @P0 LDS.128 R52, [R104+0x10] ;  /* 0x0000100068340984 */ /* 0x0004620000000c00 */
[----:B------:R-:W-:Y:S01]  /*8910*/  UPRMT UR4, UR37, 0x654, UR4 ;  /* 0x0000065425047896 */ /* 0x000fe20008000004 */
[----:B------:R-:W-:Y:S01]  /*8920*/  @!PT LDS RZ, [RZ] ;  /* 0x00000000fffff984 */ /* 0x000fe20000000800 */
[----:B------:R-:W-:Y:S01]  /*8930*/  @!PT LDS RZ, [RZ] ;  /* 0x00000000fffff984 */ /* 0x000fe20000000800 */
[----:B------:R-:W-:Y:S01]  /*8940*/  @!PT LDS RZ, [RZ] ;  /* 0x00000000fffff984 */ /* 0x000fe20000000800 */
[----:B------:R-:W-:Y:S01]  /*8950*/  @!PT LDS RZ, [RZ] ;  /* 0x00000000fffff984 */ /* 0x000fe20000000800 */
[----:B------:R5:W-:Y:S06]  /*8960*/  MEMBAR.ALL.CTA ;  /* 0x0000000000007992 */ /* 0x000bec0000008000 */
[----:B-----5:R-:W5:Y:S02]  /*8970*/  FENCE.VIEW.ASYNC.S ;  /* 0x00000000000073c6 */ /* 0x020f640000000000 */
[----:B-----5:R-:W-:Y:S03]  /*8980*/  SYNCS.ARRIVE.TRANS64.RED.A1T0 RZ, [UR4], RZ ;  /* 0x000000ffffff79a7 */ /* 0x020fe60008100404 */
.L_x_172:
[----:B------:R-:W-:Y:S05]  /*8990*/  BSYNC B1 ;  /* 0x0000000000017941 */ /* 0x000fea0003800000 */
.L_x_171:
[----:B-1----:R-:W-:Y:S04]  /*89a0*/  SHF.R.U32.HI R3, RZ, 0x15, R32 ;  /* 0x00000015ff037819 */ /* 0x002fe80000011620 */
[----:B------:R-:W-:Y:S01]  /*89b0*/  LOP3.LUT P0, RZ, R3, 0x3, R106, 0x48, !PT ;  /* 0x0000000303ff7812 */ /* 0x000fe2000780486a */
[----:B------:R-:W-:Y:S01]  /*89c0*/  @!UPT UIADD3 URZ, UPT, UPT, URZ, URZ, URZ ;  /* 0x000000fffffff290 */ /* 0x000fe2000fffe0ff */
[----:B------:R-:W-:Y:S11]  /*89d0*/  @P4 BRA `(.L_x_176) ;  /* 0x0000000000084947 */ /* 0x000ff60003800000 */
[----:B------:R-:W1:Y:S02]  /*89e0*/  SYNCS.PHASECHK.TRANS64.TRYWAIT P1, [R113+URZ+0x4c0], R2 ;  /* 0x0004c002710075a7 */ /* 0x000e6400080211ff */
[----:B-1----:R-:W-:Y:S05]  /*89f0*/  @!P1 BRA `(.L_x_177) ;  /* 0x0000002c00c49947 */ /* 0x002fea0003800000 */
.L_x_176:
[----:B------:R-:W-:Y:S05]  /*8a00*/  @!P0 BRA `(.L_x_178) ;  /* 0x0000000000408947 */ /* 0x000fea0003800000 */
[----:B------:R-:W1:Y:S01]  /*8a10*/  LDCU.64 UR8, c[0x4][0x70] ;  /* 0x01000e00ff0877ac */ /* 0x000e620008000a00 */
[----:B------:R-:W-:Y:S01]  /*8a20*/  MOV R3, 0x0 ;  /* 0x0000000000037802 */ /* 0x000fe20000000f00 */
[----:B------:R-:W-:Y:S02]  /*8a30*/  HFMA2 R12, -RZ, RZ, 0, 5.9604644775390625e-08 ;  /* 0x00000001ff0c7431 */ /* 0x000fe400000001ff */
[----:B------:R-:W-:Y:S02]  /*8a40*/  IMAD.MOV.U32 R8, RZ, RZ, 0x192 ;  /* 0x00000192ff087424 */ /* 0x000fe400078e00ff */
[----:B------:R-:W-:Y:S01]  /*8a50*/  IMAD.MOV.U32 R13, RZ, RZ, RZ ;  /* 0x000000ffff0d7224 */ /* 0x000fe200078e00ff */
[----:B------:R-:W5:Y:S01]  /*8a60*/  LDCU.64 UR6, c[0x4][0x78] ;  /* 0x01000f00ff0677ac */ /* 0x000f620008000a00 */
[----:B------:R-:W2:Y:S01]  /*8a70*/  LDC.64 R2, c[0x4][R3] ;  /* 0x0100000003027b82 */ /* 0x000ea20000000a00 */
[----:B------:R-:W3:Y:S01]  /*8a80*/  LDCU.64 UR4, c[0x4][0x10] ;  /* 0x01000200ff0477ac */ /* 0x000ee20008000a00 */
[----:B-1----:R-:W-:Y:S01]  /*8a90*/  MOV R5, UR9 ;  /* 0x0000000900057c02 */ /* 0x002fe20008000f00 */
[----:B------:R-:W-:Y:S01]  /*8aa0*/  IMAD.U32 R4, RZ, RZ, UR8 ;  /* 0x00000008ff047e24 */ /* 0x000fe2000f8e00ff */
[----:B-----5:R-:W-:Y:S01]  /*8ab0*/  MOV R7, UR7 ;  /* 0x0000000700077c02 */ /* 0x020fe20008000f00 */
[----:B------:R-:W-:Y:S01]  /*8ac0*/  IMAD.U32 R6, RZ, RZ, UR6 ;  /* 0x00000006ff067e24 */ /* 0x000fe2000f8e00ff */
[----:B---3--:R-:W-:Y:S01]  /*8ad0*/  MOV R11, UR5 ;  /* 0x00000005000b7c02 */ /* 0x008fe20008000f00 */
[----:B------:R-:W-:Y:S02]  /*8ae0*/  IMAD.U32 R10, RZ, RZ, UR4 ;  /* 0x00000004ff0a7e24 */ /* 0x000fe4000f8e00ff */
[----:B------:R-:W-:Y:S07]  /*8af0*/  LEPC R20, `(.L_x_178) ;  /* 0x000000001014794e */ /* 0x000fee0000000000 */
[----:B--2-4-:R-:W-:Y:S05]  /*8b00*/  CALL.ABS.NOINC R2 ;  /* 0x0000000002007343 */ /* 0x014fea0003c00000 */
.L_x_178:
[----:B------:R-:W-:Y:S01]  /*8b10*/  LOP3.LUT P0, RZ, R103, 0x60, RZ, 0xc0, !PT ;  /* 0x0000006067ff7812 */ /* 0x000fe2000780c0ff */
[----:B------:R-:W-:Y:S05]  /*8b20*/  WARPSYNC.ALL ;  /* 0x0000000000007948 */ /* 0x000fea0003800000 */
[----:B------:R-:W-:Y:S01]  /*8b30*/  R2UR UR4, R32 ;  /* 0x00000000200472ca */ /* 0x000fe200000e0000 */
[----:B------:R-:W-:Y:S01]  /*8b40*/  BSSY.RECONVERGENT B0, `(.L_x_179) ;  /* 0x000009e000007945 */ /* 0x000fe20003800200 */
[-C--:B----4-:R-:W-:Y:S02]  /*8b50*/  F2FP.F16.E5M2.UNPACK_B R50, R56.reuse ;  /* 0x00000038ff32723e */ /* 0x090fe400020004ff */
[----:B------:R-:W-:Y:S02]  /*8b60*/  F2FP.F16.E5M2.UNPACK_B R63, R56.H1 ;  /* 0x00000038ff3f723e */ /* 0x000fe400030004ff */
[-C--:B------:R-:W-:Y:S01]  /*8b70*/  F2FP.F16.E5M2.UNPACK_B R56, R57.reuse ;  /* 0x00000039ff38723e */ /* 0x080fe200020004ff */
[--C-:B------:R-:W-:Y:S01]  /*8b80*/  HADD2.F32 R48, -RZ, R50.reuse.H0_H0 ;  /* 0x20000032ff307230 */ /* 0x100fe20000004100 */
[----:B------:R-:W-:Y:S01]  /*8b90*/  F2FP.F16.E5M2.UNPACK_B R57, R57.H1 ;  /* 0x00000039ff39723e */ /* 0x000fe200030004ff */
[----:B------:R-:W-:Y:S01]  /*8ba0*/  HADD2.F32 R50, -RZ, R50.H1_H1 ;  /* 0x30000032ff327230 */ /* 0x000fe20000004100 */
[-C--:B------:R-:W-:Y:S01]  /*8bb0*/  F2FP.F16.E5M2.UNPACK_B R66, R52.reuse ;  /* 0x00000034ff42723e */ /* 0x080fe200020004ff */
[--C-:B------:R-:W-:Y:S01]  /*8bc0*/  HADD2.F32 R51, -RZ, R63.reuse.H0_H0 ;  /* 0x2000003fff337230 */ /* 0x100fe20000004100 */
[----:B------:R-:W-:Y:S01]  /*8bd0*/  F2FP.F16.E5M2.UNPACK_B R68, R52.H1 ;  /* 0x00000034ff44723e */ /* 0x000fe200030004ff */
[----:B------:R-:W1:Y:S01]  /*8be0*/  LDTM.x32 R4, tmem[UR4] ;  /* 0x00000004000479ee */ /* 0x000e6200082c0000 */
[----:B------:R-:W-:Y:S01]  /*8bf0*/  NOP ;  /* 0x0000000000007918 */ /* 0x000fe20000000000 */
[----:B------:R-:W-:Y:S01]  /*8c00*/  IADD3 R113, PT, PT, R113, 0x4e0, RZ ;  /* 0x000004e071717810 */ /* 0x000fe20007ffe0ff */
[--C-:B------:R-:W-:Y:S01]  /*8c10*/  HADD2.F32 R65, -RZ, R66.reuse.H0_H0 ;  /* 0x20000042ff417230 */ /* 0x100fe20000004100 */
[----:B------:R-:W-:Y:S01]  /*8c20*/  F2FP.F16.E5M2.UNPACK_B R61, R58 ;  /* 0x0000003aff3d723e */ /* 0x000fe200020004ff */
[----:B------:R-:W-:Y:S01]  /*8c30*/  HADD2.F32 R66, -RZ, R66.H1_H1 ;  /* 0x30000042ff427230 */ /* 0x000fe20000004100 */
[----:B------:R-:W-:Y:S01]  /*8c40*/  LOP3.LUT R113, R113, 0xfefffff8, RZ, 0xc0, !PT ;  /* 0xfefffff871717812 */ /* 0x000fe200078ec0ff */
[----:B------:R-:W-:Y:S01]  /*8c50*/  HADD2.F32 R52, -RZ, R63.H1_H1 ;  /* 0x3000003fff347230 */ /* 0x000fe20000004100 */
[-C--:B------:R-:W-:Y:S01]  /*8c60*/  F2FP.F16.E5M2.UNPACK_B R70, R53.reuse ;  /* 0x00000035ff46723e */ /* 0x080fe200020004ff */
[----:B------:R-:W-:Y:S01]  /*8c70*/  HADD2.F32 R67, -RZ, R68.H0_H0 ;  /* 0x20000044ff437230 */ /* 0x000fe20000004100 */
[----:B-1----:R1:W-:Y:S01]  /*8c80*/  SYNCS.ARRIVE.TRANS64.RED.A1T0 RZ, [R113+URZ], RZ ;  /* 0x000000ff71ff79a7 */ /* 0x0023e200081004ff */
[----:B------:R-:W-:Y:S01]  /*8c90*/  F2FP.F16.E5M2.UNPACK_B R72, R53.H1 ;  /* 0x00000035ff48723e */ /* 0x000fe200030004ff */
[----:B------:R-:W-:Y:S01]  /*8ca0*/  HADD2.F32 R53, -RZ, R56.H0_H0 ;  /* 0x20000038ff357230 */ /* 0x000fe20000004100 */
[-C--:B------:R-:W-:Y:S01]  /*8cb0*/  F2FP.F16.E5M2.UNPACK_B R74, R54.reuse ;  /* 0x00000036ff4a723e */ /* 0x080fe200020004ff */
[----:B------:R-:W-:Y:S01]  /*8cc0*/  HADD2.F32 R69, -RZ, R70.H0_H0 ;  /* 0x20000046ff457230 */ /* 0x000fe20000004100 */
[----:B------:R-:W-:Y:S01]  /*8cd0*/  F2FP.F16.E5M2.UNPACK_B R76, R54.H1 ;  /* 0x00000036ff4c723e */ /* 0x000fe200030004ff */
[----:B------:R-:W-:Y:S01]  /*8ce0*/  HADD2.F32 R54, -RZ, R56.H1_H1 ;  /* 0x30000038ff367230 */ /* 0x000fe20000004100 */
[----:B------:R-:W-:Y:S01]  /*8cf0*/  F2FP.F16.E5M2.UNPACK_B R60, R58.H1 ;  /* 0x0000003aff3c723e */ /* 0x000fe200030004ff */
[----:B------:R-:W-:Y:S01]  /*8d00*/  HADD2.F32 R58, -RZ, R61.H1_H1 ;  /* 0x3000003dff3a7230 */ /* 0x000fe20000004100 */
[----:B------:R-:W-:Y:S01]  /*8d10*/  F2FP.F16.E5M2.UNPACK_B R78, R55 ;  /* 0x00000037ff4e723e */ /* 0x000fe200020004ff */
[----:B------:R-:W-:Y:S01]  /*8d20*/  HADD2.F32 R71, -RZ, R70.H1_H1 ;  /* 0x30000046ff477230 */ /* 0x000fe20000004100 */
[----:B------:R-:W-:Y:S01]  /*8d30*/  F2FP.F16.E5M2.UNPACK_B R62, R59 ;  /* 0x0000003bff3e723e */ /* 0x000fe200020004ff */
[--C-:B------:R-:W-:Y:S01]  /*8d40*/  HADD2.F32 R73, -RZ, R74.reuse.H0_H0 ;  /* 0x2000004aff497230 */ /* 0x100fe20000004100 */
[----:B------:R-:W-:Y:S01]  /*8d50*/  F2FP.F16.E5M2.UNPACK_B R80, R55.H1 ;  /* 0x00000037ff50723e */ /* 0x000fe200030004ff */
[C---:B---3--:R-:W-:Y:S01]  /*8d60*/  FMUL R4, R46.reuse, R4 ;  /* 0x000000042e047220 */ /* 0x048fe20000400000 */
[C---:B------:R-:W-:Y:S01]  /*8d70*/  FMUL R5, R46.reuse, R5 ;  /* 0x000000052e057220 */ /* 0x040fe20000400000 */
[C---:B------:R-:W-:Y:S01]  /*8d80*/  FMUL R8, R46.reuse, R8 ;  /* 0x000000082e087220 */ /* 0x040fe20000400000 */
[C---:B------:R-:W-:Y:S01]  /*8d90*/  FMUL R9, R46.reuse, R9 ;  /* 0x000000092e097220 */ /* 0x040fe20000400000 */
[C---:B------:R-:W-:Y:S01]  /*8da0*/  FFMA R4, R49.reuse, R48, R4 ;  /* 0x0000003031047223 */ /* 0x040fe20000000004 */
[C---:B------:R-:W-:Y:S01]  /*8db0*/  FFMA R5, R49.reuse, R50, R5 ;  /* 0x0000003231057223 */ /* 0x040fe20000000005 */
[C---:B------:R-:W-:Y:S01]  /*8dc0*/  FMUL R12, R46.reuse, R12 ;  /* 0x0000000c2e0c7220 */ /* 0x040fe20000400000 */
[C---:B------:R-:W-:Y:S01]  /*8dd0*/  FMUL R13, R46.reuse, R13 ;  /* 0x0000000d2e0d7220 */ /* 0x040fe20000400000 */
[C---:B------:R-:W-:Y:S01]  /*8de0*/  FMUL R16, R46.reuse, R16 ;  /* 0x000000102e107220 */ /* 0x040fe20000400000 */
[C---:B------:R-:W-:Y:S01]  /*8df0*/  FMUL R17, R46.reuse, R17 ;  /* 0x000000112e117220 */ /* 0x040fe20000400000 */
[C---:B------:R-:W-:Y:S01]  /*8e00*/  FMUL R20, R46.reuse, R20 ;  /* 0x000000142e147220 */ /* 0x040fe20000400000 */
[C---:B------:R-:W-:Y:S01]  /*8e10*/  FMUL R21, R46.reuse, R21 ;  /* 0x000000152e157220 */ /* 0x040fe20000400000 */
[C---:B------:R-:W-:Y:S01]  /*8e20*/  FMUL R0, R46.reuse, R24 ;  /* 0x000000182e007220 */ /* 0x040fe20000400000 */
[C---:B------:R-:W-:Y:S01]  /*8e30*/  FMUL R2, R46.reuse, R25 ;  /* 0x000000192e027220 */ /* 0x040fe20000400000 */
[----:B------:R-:W-:Y:S02]  /*8e40*/  HADD2.F32 R74, -RZ, R74.H1_H1 ;  /* 0x3000004aff4a7230 */ /* 0x000fe40000004100 */
[C---:B------:R-:W-:Y:S01]  /*8e50*/  FMUL R24, R46.reuse, R28 ;  /* 0x0000001c2e187220 */ /* 0x040fe20000400000 */
[C---:B------:R-:W-:Y:S01]  /*8e60*/  FMUL R25, R46.reuse, R29 ;  /* 0x0000001d2e197220 */ /* 0x040fe20000400000 */
[--C-:B------:R-:W-:Y:S02]  /*8e70*/  HADD2.F32 R77, -RZ, R78.reuse.H0_H0 ;  /* 0x2000004eff4d7230 */ /* 0x100fe40000004100 */
[C---:B------:R-:W-:Y:S01]  /*8e80*/  FMUL R28, R46.reuse, R32 ;  /* 0x000000202e1c7220 */ /* 0x040fe20000400000 */
[----:B------:R-:W-:Y:S02]  /*8e90*/  HADD2.F32 R78, -RZ, R78.H1_H1 ;  /* 0x3000004eff4e7230 */ /* 0x000fe40000004100 */
[C---:B------:R-:W-:Y:S01]  /*8ea0*/  FMUL R29, R46.reuse, R33 ;  /* 0x000000212e1d7220 */ /* 0x040fe20000400000 */
[C---:B------:R-:W-:Y:S01]  /*8eb0*/  FMUL R6, R46.reuse, R6 ;  /* 0x000000062e067220 */ /* 0x040fe20000400000 */
[C---:B------:R-:W-:Y:S01]  /*8ec0*/  FMUL R7, R46.reuse, R7 ;  /* 0x000000072e077220 */ /* 0x040fe20000400000 */
[--C-:B------:R-:W-:Y:S02]  /*8ed0*/  HADD2.F32 R55, -RZ, R57.reuse.H0_H0 ;  /* 0x20000039ff377230 */ /* 0x100fe40000004100 */
[C---:B------:R-:W-:Y:S01]  /*8ee0*/  FMUL R10, R46.reuse, R10 ;  /* 0x0000000a2e0a7220 */ /* 0x040fe20000400000 */
[C---:B------:R-:W-:Y:S01]  /*8ef0*/  FFMA R6, R49.reuse, R51, R6 ;  /* 0x0000003331067223 */ /* 0x040fe20000000006 */
[----:B------:R-:W-:Y:S02]  /*8f00*/  HADD2.F32 R56, -RZ, R57.H1_H1 ;  /* 0x30000039ff387230 */ /* 0x000fe40000004100 */
[C---:B------:R-:W-:Y:S01]  /*8f10*/  FFMA R7, R49.reuse, R52, R7 ;  /* 0x0000003431077223 */ /* 0x040fe20000000007 */
[C---:B------:R-:W-:Y:S01]  /*8f20*/  FFMA R8, R49.reuse, R53, R8 ;  /* 0x0000003531087223 */ /* 0x040fe20000000008 */
[C---:B------:R-:W-:Y:S01]  /*8f30*/  FFMA R9, R49.reuse, R54, R9 ;  /* 0x0000003631097223 */ /* 0x040fe20000000009 */
[----:B------:R-:W-:Y:S02]  /*8f40*/  HADD2.F32 R57, -RZ, R61.H0_H0 ;  /* 0x2000003dff397230 */ /* 0x000fe40000004100 */
[----:B------:R-:W-:Y:S01]  /*8f50*/  FFMA R10, R49, R55, R10 ;  /* 0x00000037310a7223 */ /* 0x000fe2000000000a */
[----:B------:R-:W-:Y:S01]  /*8f60*/  F2FP.SATFINITE.E5M2.F32.PACK_AB_MERGE_C R96, R7, R6, RZ ;  /* 0x000000060760723e */ /* 0x000fe200048060ff */
[----:B------:R-:W-:Y:S02]  /*8f70*/  HADD2.F32 R61, -RZ, R62.H0_H0 ;  /* 0x2000003eff3d7230 */ /* 0x000fe40000004100 */
[C---:B------:R-:W-:Y:S01]  /*8f80*/  FMUL R11, R46.reuse, R11 ;  /* 0x0000000b2e0b7220 */ /* 0x040fe20000400000 */
[----:B------:R-:W-:Y:S01]  /*8f90*/  F2FP.F16.E5M2.UNPACK_B R64, R59.H1 ;  /* 0x0000003bff40723e */ /* 0x000fe200030004ff */
[----:B------:R-:W-:Y:S01]  /*8fa0*/  HADD2.F32 R59, -RZ, R60.H0_H0 ;  /* 0x2000003cff3b7230 */ /* 0x000fe20000004100 */
[----:B------:R-:W-:Y:S01]  /*8fb0*/  F2FP.SATFINITE.E5M2.F32.PACK_AB_MERGE_C R96, R5, R4, R96 ;  /* 0x000000040560723e */ /* 0x000fe20004806060 */
[C---:B------:R-:W-:Y:S01]  /*8fc0*/  FFMA R11, R49.reuse, R56, R11 ;  /* 0x00000038310b7223 */ /* 0x040fe2000000000b */
[C---:B------:R-:W-:Y:S01]  /*8fd0*/  FFMA R12, R49.reuse, R57, R12 ;  /* 0x00000039310c7223 */ /* 0x040fe2000000000c */
[----:B------:R-:W-:Y:S01]  /*8fe0*/  FFMA R13, R49, R58, R13 ;  /* 0x0000003a310d7223 */ /* 0x000fe2000000000d */
[----:B------:R-:W-:Y:S02]  /*8ff0*/  HADD2.F32 R62, -RZ, R62.H1_H1 ;  /* 0x3000003eff3e7230 */ /* 0x000fe40000004100 */
[C---:B------:R-:W-:Y:S01]  /*9000*/  FMUL R14, R46.reuse, R14 ;  /* 0x0000000e2e0e7220 */ /* 0x040fe20000400000 */
[----:B------:R-:W-:Y:S01]  /*9010*/  HADD2.F32 R60, -RZ, R60.H1_H1 ;  /* 0x3000003cff3c7230 */ /* 0x000fe20000004100 */
[----:B------:R-:W-:Y:S01]  /*9020*/  F2FP.SATFINITE.E5M2.F32.PACK_AB_MERGE_C R97, R11, R10, RZ ;  /* 0x0000000a0b61723e */ /* 0x000fe200048060ff */
[C---:B------:R-:W-:Y:S01]  /*9030*/  FMUL R15, R46.reuse, R15 ;  /* 0x0000000f2e0f7220 */ /* 0x040fe20000400000 */
[--C-:B------:R-:W-:Y:S02]  /*9040*/  HADD2.F32 R63, -RZ, R64.reuse.H0_H0 ;  /* 0x20000040ff3f7230 */ /* 0x100fe40000004100 */
[----:B------:R-:W-:Y:S01]  /*9050*/  FFMA R14, R49, R59, R14 ;  /* 0x0000003b310e7223 */ /* 0x000fe2000000000e */
[----:B------:R-:W-:Y:S01]  /*9060*/  F2FP.SATFINITE.E5M2.F32.PACK_AB_MERGE_C R97, R9, R8, R97 ;  /* 0x000000080961723e */ /* 0x000fe20004806061 */
[C---:B------:R-:W-:Y:S01]  /*9070*/  FFMA R15, R49.reuse, R60, R15 ;  /* 0x0000003c310f7223 */ /* 0x040fe2000000000f */
[C---:B------:R-:W-:Y:S01]  /*9080*/  FFMA R16, R49.reuse, R61, R16 ;  /* 0x0000003d31107223 */ /* 0x040fe20000000010 */
[C---:B------:R-:W-:Y:S01]  /*9090*/  FFMA R17, R49.reuse, R62, R17 ;  /* 0x0000003e31117223 */ /* 0x040fe20000000011 */
[----:B------:R-:W-:Y:S02]  /*90a0*/  HADD2.F32 R64, -RZ, R64.H1_H1 ;  /* 0x30000040ff407230 */ /* 0x000fe40000004100 */
[C---:B------:R-:W-:Y:S01]  /*90b0*/  FMUL R18, R46.reuse, R18 ;  /* 0x000000122e127220 */ /* 0x040fe20000400000 */
[C---:B------:R-:W-:Y:S01]  /*90c0*/  FMUL R19, R46.reuse, R19 ;  /* 0x000000132e137220 */ /* 0x040fe20000400000 */
[----:B------:R-:W-:Y:S02]  /*90d0*/  HADD2.F32 R68, -RZ, R68.H1_H1 ;  /* 0x30000044ff447230 */ /* 0x000fe40000004100 */
[C---:B------:R-:W-:Y:S01]  /*90e0*/  FMUL R22, R46.reuse, R22 ;  /* 0x000000162e167220 */ /* 0x040fe20000400000 */
[C---:B------:R-:W-:Y:S01]  /*90f0*/  FFMA R18, R49.reuse, R63, R18 ;  /* 0x0000003f31127223 */ /* 0x040fe20000000012 */
[C---:B------:R-:W-:Y:S01]  /*9100*/  FFMA R19, R49.reuse, R64, R19 ;  /* 0x0000004031137223 */ /* 0x040fe20000000013 */
[C---:B------:R-:W-:Y:S01]  /*9110*/  FMUL R23, R46.reuse, R23 ;  /* 0x000000172e177220 */ /* 0x040fe20000400000 */
[C---:B------:R-:W-:Y:S01]  /*9120*/  FFMA R20, R49.reuse, R65, R20 ;  /* 0x0000004131147223 */ /* 0x040fe20000000014 */
[C---:B------:R-:W-:Y:S01]  /*9130*/  FFMA R21, R49.reuse, R66, R21 ;  /* 0x0000004231157223 */ /* 0x040fe20000000015 */
[--C-:B------:R-:W-:Y:S02]  /*9140*/  HADD2.F32 R70, -RZ, R72.reuse.H0_H0 ;  /* 0x20000048ff467230 */ /* 0x100fe40000004100 */
[C---:B------:R-:W-:Y:S01]  /*9150*/  FFMA R22, R49.reuse, R67, R22 ;  /* 0x0000004331167223 */ /* 0x040fe20000000016 */
[----:B------:R-:W-:Y:S02]  /*9160*/  HADD2.F32 R72, -RZ, R72.H1_H1 ;  /* 0x30000048ff487230 */ /* 0x000fe40000004100 */
[C---:B------:R-:W-:Y:S01]  /*9170*/  FMUL R3, R46.reuse, R26 ;  /* 0x0000001a2e037220 */ /* 0x040fe20000400000 */
        /* <DEDUP_REMOVED lines=16> */
[----:B------:R-:W-:Y:S01]  /*9280*/  FFMA R31, R49, R76, R31 ;  /* 0x0000004c311f7223 */ /* 0x000fe2000000001f */
[----:B------:R-:W-:Y:S01]  /*9290*/  FMUL R35, R46, R35 ;  /* 0x000000232e237220 */ /* 0x000fe20000400000 */
[----:B------:R-:W-:Y:S01]  /*92a0*/  F2FP.SATFINITE.E5M2.F32.PACK_AB_MERGE_C R98, R15, R14, RZ ;  /* 0x0000000e0f62723e */ /* 0x000fe200048060ff */
[----:B------:R-:W-:Y:S01]  /*92b0*/  FFMA R28, R49, R77, R28 ;  /* 0x0000004d311c7223 */ /* 0x000fe2000000001c */
[----:B------:R-:W-:Y:S01]  /*92c0*/  F2FP.SATFINITE.E5M2.F32.PACK_AB_MERGE_C R99, R19, R18, RZ ;  /* 0x000000121363723e */ /* 0x000fe200048060ff */
[C---:B------:R-:W-:Y:S01]  /*92d0*/  FFMA R29, R49.reuse, R78, R29 ;  /* 0x0000004e311d7223 */ /* 0x040fe2000000001d */
[C---:B------:R-:W-:Y:S01]  /*92e0*/  FFMA R30, R49.reuse, R79, R30 ;  /* 0x0000004f311e7223 */ /* 0x040fe2000000001e */
[----:B------:R-:W-:Y:S01]  /*92f0*/  FFMA R35, R49, R80, R35 ;  /* 0x0000005031237223 */ /* 0x000fe20000000023 */
[----:B------:R-:W-:Y:S02]  /*9300*/  F2FP.SATFINITE.E5M2.F32.PACK_AB_MERGE_C R98, R13, R12, R98 ;  /* 0x0000000c0d62723e */ /* 0x000fe40004806062 */
[----:B------:R-:W-:Y:S02]  /*9310*/  F2FP.SATFINITE.E5M2.F32.PACK_AB_MERGE_C R99, R17, R16, R99 ;  /* 0x000000101163723e */ /* 0x000fe40004806063 */
[----:B------:R-:W-:Y:S02]  /*9320*/  F2FP.SATFINITE.E5M2.F32.PACK_AB_MERGE_C R116, R23, R22, RZ ;  /* 0x000000161774723e */ /* 0x000fe400048060ff */
[----:B------:R-:W-:Y:S01]  /*9330*/  F2FP.SATFINITE.E5M2.F32.PACK_AB_MERGE_C R117, R27, R3, RZ ;  /* 0x000000031b75723e */ /* 0x000fe200048060ff */
[----:B------:R3:W-:Y:S01]  /*9340*/  STS.128 [R105+UR43+0x1600], R96 ;  /* 0x0016006069007988 */ /* 0x0007e20008000c2b */
[----:B------:R-:W-:Y:S02]  /*9350*/  F2FP.SATFINITE.E5M2.F32.PACK_AB_MERGE_C R115, R31, R26, RZ ;  /* 0x0000001a1f73723e */ /* 0x000fe400048060ff */
[----:B------:R-:W-:Y:S02]  /*9360*/  F2FP.SATFINITE.E5M2.F32.PACK_AB_MERGE_C R120, R35, R30, RZ ;  /* 0x0000001e2378723e */ /* 0x000fe400048060ff */
[----:B------:R-:W-:Y:S02]  /*9370*/  F2FP.SATFINITE.E5M2.F32.PACK_AB_MERGE_C R116, R21, R20, R116 ;  /* 0x000000141574723e */ /* 0x000fe40004806074 */
[----:B------:R-:W-:Y:S02]  /*9380*/  F2FP.SATFINITE.E5M2.F32.PACK_AB_MERGE_C R117, R2, R0, R117 ;  /* 0x000000000275723e */ /* 0x000fe40004806075 */
[----:B------:R-:W-:Y:S02]  /*9390*/  F2FP.SATFINITE.E5M2.F32.PACK_AB_MERGE_C R118, R25, R24, R115 ;  /* 0x000000181976723e */ /* 0x000fe40004806073 */
[----:B------:R-:W-:Y:S02]  /*93a0*/  F2FP.SATFINITE.E5M2.F32.PACK_AB_MERGE_C R119, R29, R28, R120 ;  /* 0x0000001c1d77723e */ /* 0x000fe40004806078 */
[----:B-1----:R-:W-:Y:S03]  /*93b0*/  IADD3 R113, PT, PT, R44, 0x1, RZ ;  /* 0x000000012c717810 */ /* 0x002fe60007ffe0ff */
[----:B------:R3:W-:Y:S01]  /*93c0*/  STS.128 [R104+0x1010], R116 ;  /* 0x0010107468007388 */ /* 0x0007e20000000c00 */
[----:B------:R-:W-:Y:S01]  /*93d0*/  @!PT LDS RZ, [RZ] ;  /* 0x00000000fffff984 */ /* 0x000fe20000000800 */
[----:B------:R-:W-:Y:S01]  /*93e0*/  @!PT LDS RZ, [RZ] ;  /* 0x00000000fffff984 */ /* 0x000fe20000000800 */
[----:B------:R-:W-:Y:S01]  /*93f0*/  @!PT LDS RZ, [RZ] ;  /* 0x00000000fffff984 */ /* 0x000fe20000000800 */
[----:B------:R-:W-:Y:S01]  /*9400*/  @!PT LDS RZ, [RZ] ;  /* 0x00000000fffff984 */ /* 0x000fe20000000800 */
[----:B------:R1:W-:Y:S07]  /*9410*/  MEMBAR.ALL.CTA ;  /* 0x0000000000007992 */ /* 0x0003ee0000008000 */
[----:B-1----:R-:W1:Y:S02]  /*9420*/  FENCE.VIEW.ASYNC.S ;  /* 0x00000000000073c6 */ /* 0x002e640000000000 */
[----:B-1----:R-:W-:Y:S06]  /*9430*/  BAR.SYNC.DEFER_BLOCKING 0x1, 0x80 ;  /* 0x0042000000007b1d */ /* 0x002fec0000010000 */
[----:B------:R-:W-:Y:S05]  /*9440*/  @P0 BRA `(.L_x_180) ;  /* 0x0000000000340947 */ /* 0x000fea0003800000 */
[----:B------:R-:W-:Y:S01]  /*9450*/  UIADD3 UR12, UPT, UPT, UR43, 0x1600, URZ ;  /* 0x000016002b0c7890 */ /* 0x000fe2000fffe0ff */
[----:B------:R-:W-:Y:S01]  /*9460*/  R2UR UR9, R94 ;  /* 0x000000005e0972ca */ /* 0x000fe200000e0000 */
[----:B------:R-:W-:Y:S01]  /*9470*/  UIADD3 UR10, UP0, UPT, UR46, 0x680, URZ ;  /* 0x000006802e0a7890 */ /* 0x000fe2000ff1e0ff */
[----:B------:R-:W-:Y:S01]  /*9480*/  R2UR UR8, R93 ;  /* 0x000000005d0872ca */ /* 0x000fe200000e0000 */
[----:B------:R-:W-:Y:S02]  /*9490*/  UMOV UR7, UR36 ;  /* 0x0000002400077c82 */ /* 0x000fe40008000000 */
[----:B------:R-:W-:Y:S01]  /*94a0*/  IMAD.U32 R111, RZ, RZ, UR12 ;  /* 0x0000000cff6f7e24 */ /* 0x000fe2000f8e00ff */
[----:B------:R-:W-:Y:S04]  /*94b0*/  UIADD3.X UR11, UPT, UPT, URZ, UR47, URZ, UP0, !UPT ;  /* 0x0000002fff0b7290 */ /* 0x000fe800087fe4ff */
[----:B------:R-:W-:Y:S03]  /*94c0*/  R2UR UR4, R111 ;  /* 0x000000006f0472ca */ /* 0x000fe600000e0000 */
[----:B------:R-:W-:Y:S02]  /*94d0*/  USHF.L.U32 UR5, UR9, 0x6, URZ ;  /* 0x0000000609057899 */ /* 0x000fe400080006ff */
[----:B------:R-:W-:Y:S09]  /*94e0*/  USHF.L.U32 UR6, UR8, 0x6, URZ ;  /* 0x0000000608067899 */ /* 0x000ff200080006ff */
[----:B------:R1:W-:Y:S01]  /*94f0*/  UTMASTG.3D [UR4], [UR10] ;  /* 0x000000040a0073b5 */ /* 0x0003e20008010000 */
[----:B------:R0:W-:Y:S01]  /*9500*/  UTMACMDFLUSH ;  /* 0x00000000000079b7 */ /* 0x0001e20000000000 */
[----:B-1----:R-:W-:Y:S04]  /*9510*/  DEPBAR.LE SB0, 0x0 ;  /* 0x000080000000791a */ /* 0x002fe80000000000 */
.L_x_180:
[----:B------:R-:W-:Y:S05]  /*9520*/  BSYNC.RECONVERGENT B0 ;  /* 0x0000000000007941 */ /* 0x000fea0003800200 */
.L_x_179:
[----:B------:R-:W-:Y:S01]  /*9530*/  BAR.SYNC.DEFER_BLOCKING 0x1, 0x80 ;  /* 0x0042000000007b1d */ /* 0x000fe20000010000 */
[----:B------:R-:W-:Y:S01]  /*9540*/  ISETP.NE.AND P2, PT, R112, RZ, PT ;  /* 0x000000ff7000720c */ /* 0x000fe20003f45270 */
[----:B------:R-:W-:Y:S01]  /*9550*/  IMAD.IADD R94, R43, 0x1, R81 ;  /* 0x000000012b5e7824 */ /* 0x000fe200078e0251 */
[----:B------:R-:W-:Y:S01]  /*9560*/  ISETP.NE.AND P0, PT, R114, 0x2, PT ;  /* 0x000000027200780c */ /* 0x000fe20003f05270 */
[----:B------:R-:W-:Y:S01]  /*9570*/  IMAD.IADD R93, R45, 0x1, R92 ;  /* 0x000000012d5d7824 */ /* 0x000fe200078e025c */
[----:B------:R-:W-:Y:S02]  /*9580*/  ISETP.NE.AND P1, PT, R113, 0x4, PT ;  /* 0x000000047100780c */ /* 0x000fe40003f25270 */
[----:B------:R-:W-:Y:S02]  /*9590*/  SEL R0, RZ, 0x1, P0 ;  /* 0x00000001ff007807 */ /* 0x000fe40000000000 */
[----:B------:R-:W-:Y:S02]  /*95a0*/  SEL R3, RZ, 0x1, P1 ;  /* 0x00000001ff037807 */ /* 0x000fe40000800000 */
[----:B------:R-:W-:Y:S02]  /*95b0*/  LOP3.LUT R109, R109, R0, RZ, 0x3c, !PT ;  /* 0x000000006d6d7212 */ /* 0x000fe400078e3cff */
[----:B------:R-:W-:Y:S02]  /*95c0*/  LOP3.LUT R110, R110, R3, RZ, 0x3c, !PT ;  /* 0x000000036e6e7212 */ /* 0x000fe400078e3cff */
[----:B------:R-:W-:Y:S02]  /*95d0*/  @P2 R2UR UR36, R107 ;  /* 0x000000006b2422ca */ /* 0x000fe400000e0000 */
[----:B------:R-:W-:Y:S02]  /*95e0*/  SEL R114, R114, RZ, P0 ;  /* 0x000000ff72727207 */ /* 0x000fe40000000000 */
[----:B------:R-:W-:Y:S01]  /*95f0*/  SEL R44, R113, RZ, P1 ;  /* 0x000000ff712c7207 */ /* 0x000fe20000800000 */
[----:B------:R-:W-:Y:S10]  /*9600*/  @P2 BRA `(.L_x_181) ;  /* 0xffffffe400a02947 */ /* 0x000ff4000383ffff */
[----:B------:R-:W-:Y:S05]  /*9610*/  EXIT ;  /* 0x000000000000794d */ /* 0x000fea0003800000 */
.L_x_25:
[----:B--2---:R2:W4:Y:S02]  /*9620*/  SYNCS.PHASECHK.TRANS64.TRYWAIT P0, [R3+URZ+0x510], R2 ;  /* 0x00051002030075a7 */ /* 0x00452400080011ff */
[----:B----4-:R-:W-:Y:S05]  /*9630*/  @!P0 NANOSLEEP.SYNCS 0x989680 ;  /* 0x009896800000895d */ /* 0x010fea0003900000 */
[----:B------:R-:W4:Y:S02]  /*9640*/  @!P0 SYNCS.PHASECHK.TRANS64 P0, [R3+URZ+0x510], R2 ;  /* 0x00051002030085a7 */ /* 0x000f2400080010ff */
[----:B----4-:R-:W-:Y:S05]  /*9650*/  @!P0 BRA `(.L_x_25) ;  /* 0xfffffffc00f08947 */ /* 0x010fea000383ffff */
[----:B------:R-:W-:Y:S05]  /*9660*/  BRA `(.L_x_182) ;  /* 0xffffff88007c7947 */ /* 0x000fea000383ffff */
.L_x_28:
[----:B-1----:R-:W-:-:S07]  /*9670*/  MOV R2, UR33 ;  /* 0x0000002100027c02 */ /* 0x002fce0008000f00 */
.L_x_183:
[----:B-1----:R1:W2:Y:S02]  /*9680*/  SYNCS.PHASECHK.TRANS64.TRYWAIT P0, [R2+URZ+0x240], R5 ;  /* 0x00024005020075a7 */ /* 0x0022a400080011ff */
[----:B--2---:R-:W-:Y:S05]  /*9690*/  @!P0 NANOSLEEP.SYNCS 0x989680 ;  /* 0x009896800000895d */ /* 0x004fea0003900000 */
[----:B------:R-:W2:Y:S02]  /*96a0*/  @!P0 SYNCS.PHASECHK.TRANS64 P0, [R2+URZ+0x240], R5 ;  /* 0x00024005020085a7 */ /* 0x000ea400080010ff */
[----:B--2---:R-:W-:Y:S05]  /*96b0*/  @!P0 BRA `(.L_x_183) ;  /* 0xfffffffc00f08947 */ /* 0x004fea000383ffff */
[----:B------:R-:W-:Y:S05]  /*96c0*/  BRA `(.L_x_27) ;  /* 0xffffff8800e47947 */ /* 0x000fea000383ffff */
.L_x_35:
[----:B-1----:R-:W-:-:S07]  /*96d0*/  MOV R2, UR17 ;  /* 0x0000001100027c02 */ /* 0x002fce0008000f00 */
.L_x_184:
[----:B-1----:R1:W2:Y:S02]  /*96e0*/  SYNCS.PHASECHK.TRANS64.TRYWAIT P0, [R2+URZ+0x240], R5 ;  /* 0x00024005020075a7 */ /* 0x0022a400080011ff */
[----:B--2---:R-:W-:Y:S05]  /*96f0*/  @!P0 NANOSLEEP.SYNCS 0x989680 ;  /* 0x009896800000895d */ /* 0x004fea0003900000 */
[----:B------:R-:W2:Y:S02]  /*9700*/  @!P0 SYNCS.PHASECHK.TRANS64 P0, [R2+URZ+0x240], R5 ;  /* 0x00024005020085a7 */ /* 0x000ea400080010ff */
[----:B--2---:R-:W-:Y:S05]  /*9710*/  @!P0 BRA `(.L_x_184) ;  /* 0xfffffffc00f08947 */ /* 0x004fea000383ffff */
[----:B------:R-:W-:Y:S05]  /*9720*/  BRA `(.L_x_34) ;  /* 0xffffff8c00a07947 */ /* 0x000fea000383ffff */
.L_x_40:
[----:B-1----:R1:W2:Y:S02]  /*9730*/  SYNCS.PHASECHK.TRANS64.TRYWAIT P0, [R2+URZ+0x4a0], R3 ;  /* 0x0004a003020075a7 */ /* 0x0022a400080011ff */
[----:B--2---:R-:W-:Y:S05]  /*9740*/  @!P0 NANOSLEEP.SYNCS 0x989680 ;  /* 0x009896800000895d */ /* 0x004fea0003900000 */
[----:B------:R-:W2:Y:S02]  /*9750*/  @!P0 SYNCS.PHASECHK.TRANS64 P0, [R2+URZ+0x4a0], R3 ;  /* 0x0004a003020085a7 */ /* 0x000ea400080010ff */
[----:B--2---:R-:W-:Y:S05]  /*9760*/  @!P0 BRA `(.L_x_40) ;  /* 0xfffffffc00f08947 */ /* 0x004fea000383ffff */
[----:B------:R-:W-:Y:S05]  /*9770*/  BRA `(.L_x_185) ;  /* 0xffffff9000447947 */ /* 0x000fea000383ffff */
.L_x_44:
[----:B---3--:R-:W-:-:S07]  /*9780*/  MOV R0, UR5 ;  /* 0x0000000500007c02 */ /* 0x008fce0008000f00 */
.L_x_186:
[----:B-1----:R1:W2:Y:S02]  /*9790*/  SYNCS.PHASECHK.TRANS64.TRYWAIT P0, [R0+URZ], R3 ;  /* 0x00000003000075a7 */ /* 0x0022a400080011ff */
[----:B--2---:R-:W-:Y:S05]  /*97a0*/  @!P0 NANOSLEEP.SYNCS 0x989680 ;  /* 0x009896800000895d */ /* 0x004fea0003900000 */
[----:B------:R-:W2:Y:S02]  /*97b0*/  @!P0 SYNCS.PHASECHK.TRANS64 P0, [R0+URZ], R3 ;  /* 0x00000003000085a7 */ /* 0x000ea400080010ff */
[----:B--2---:R-:W-:Y:S05]  /*97c0*/  @!P0 BRA `(.L_x_186) ;  /* 0xfffffffc00f08947 */ /* 0x004fea000383ffff */
[----:B------:R-:W-:Y:S05]  /*97d0*/  BRA `(.L_x_187) ;  /* 0xffffff9400b47947 */ /* 0x000fea000383ffff */
.L_x_45:
[----:B---3--:R-:W-:-:S07]  /*97e0*/  MOV R0, UR5 ;  /* 0x0000000500007c02 */ /* 0x008fce0008000f00 */
.L_x_188:
[----:B-1----:R1:W2:Y:S02]  /*97f0*/  SYNCS.PHASECHK.TRANS64.TRYWAIT P0, [R0+URZ], R3 ;  /* 0x00000003000075a7 */ /* 0x0022a400080011ff */
[----:B--2---:R-:W-:Y:S05]  /*9800*/  @!P0 NANOSLEEP.SYNCS 0x989680 ;  /* 0x009896800000895d */ /* 0x004fea0003900000 */
[----:B------:R-:W2:Y:S02]  /*9810*/  @!P0 SYNCS.PHASECHK.TRANS64 P0, [R0+URZ], R3 ;  /* 0x00000003000085a7 */ /* 0x000ea400080010ff */
[----:B--2---:R-:W-:Y:S05]  /*9820*/  @!P0 BRA `(.L_x_188) ;  /* 0xfffffffc00f08947 */ /* 0x004fea000383ffff */
[----:B------:R-:W-:Y:S05]  /*9830*/  BRA `(.L_x_189) ;  /* 0xffffff9400c07947 */ /* 0x000fea000383ffff */
.L_x_46:
[----:B---3--:R-:W-:-:S07]  /*9840*/  MOV R0, UR5 ;  /* 0x0000000500007c02 */ /* 0x008fce0008000f00 */
.L_x_190:
[----:B-1----:R1:W2:Y:S02]  /*9850*/  SYNCS.PHASECHK.TRANS64.TRYWAIT P0, [R0+URZ], R3 ;  /* 0x00000003000075a7 */ /* 0x0022a400080011ff */
[----:B--2---:R-:W-:Y:S05]  /*9860*/  @!P0 NANOSLEEP.SYNCS 0x989680 ;  /* 0x009896800000895d */ /* 0x004fea0003900000 */
[----:B------:R-:W2:Y:S02]  /*9870*/  @!P0 SYNCS.PHASECHK.TRANS64 P0, [R0+URZ], R3 ;  /* 0x00000003000085a7 */ /* 0x000ea400080010ff */
[----:B--2---:R-:W-:Y:S05]  /*9880*/  @!P0 BRA `(.L_x_190) ;  /* 0xfffffffc00f08947 */ /* 0x004fea000383ffff */
[----:B------:R-:W-:Y:S05]  /*9890*/  BRA `(.L_x_191) ;  /* 0xffffff9400cc7947 */ /* 0x000fea000383ffff */
.L_x_47:
[----:B---3--:R-:W-:-:S07]  /*98a0*/  MOV R0, UR5 ;  /* 0x0000000500007c02 */ /* 0x008fce0008000f00 */
.L_x_192:
[----:B-1----:R1:W2:Y:S02]  /*98b0*/  SYNCS.PHASECHK.TRANS64.TRYWAIT P0, [R0+URZ], R3 ;  /* 0x00000003000075a7 */ /* 0x0022a400080011ff */
[----:B--2---:R-:W-:Y:S05]  /*98c0*/  @!P0 NANOSLEEP.SYNCS 0x989680 ;  /* 0x009896800000895d */ /* 0x004fea0003900000 */
[----:B------:R-:W2:Y:S02]  /*98d0*/  @!P0 SYNCS.PHASECHK.TRANS64 P0, [R0+URZ], R3 ;  /* 0x00000003000085a7 */ /* 0x000ea400080010ff */
[----:B--2---:R-:W-:Y:S05]  /*98e0*/  @!P0 BRA `(.L_x_192) ;  /* 0xfffffffc00f08947 */ /* 0x004fea000383ffff */
[----:B------:R-:W-:Y:S05]  /*98f0*/  BRA `(.L_x_193) ;  /* 0xffffff9400d87947 */ /* 0x000fea000383ffff */
.L_x_48:
[----:B---3--:R-:W-:-:S07]  /*9900*/  MOV R0, UR5 ;  /* 0x0000000500007c02 */ /* 0x008fce0008000f00 */
.L_x_194:
[----:B-1----:R1:W2:Y:S02]  /*9910*/  SYNCS.PHASECHK.TRANS64.TRYWAIT P0, [R0+URZ], R3 ;  /* 0x00000003000075a7 */ /* 0x0022a400080011ff */
[----:B--2---:R-:W-:Y:S05]  /*9920*/  @!P0 NANOSLEEP.SYNCS 0x989680 ;  /* 0x009896800000895d */ /* 0x004fea0003900000 */
[----:B------:R-:W2:Y:S02]  /*9930*/  @!P0 SYNCS.PHASECHK.TRANS64 P0, [R0+URZ], R3 ;  /* 0x00000003000085a7 */ /* 0x000ea400080010ff */
[----:B--2---:R-:W-:Y:S05]  /*9940*/  @!P0 BRA `(.L_x_194) ;  /* 0xfffffffc00f08947 */ /* 0x004fea000383ffff */
[----:B------:R-:W-:Y:S05]  /*9950*/  BRA `(.L_x_195) ;  /* 0xffffff9400e47947 */ /* 0x000fea000383ffff */
.L_x_49:
[----:B---3--:R-:W-:-:S07]  /*9960*/  MOV R0, UR5 ;  /* 0x0000000500007c02 */ /* 0x008fce0008000f00 */
.L_x_196:
[----:B-1----:R1:W2:Y:S02]  /*9970*/  SYNCS.PHASECHK.TRANS64.TRYWAIT P0, [R0+URZ], R3 ;  /* 0x00000003000075a7 */ /* 0x0022a400080011ff */
[----:B--2---:R-:W-:Y:S05]  /*9980*/  @!P0 NANOSLEEP.SYNCS 0x989680 ;  /* 0x009896800000895d */ /* 0x004fea0003900000 */
[----:B------:R-:W2:Y:S02]  /*9990*/  @!P0 SYNCS.PHASECHK.TRANS64 P0, [R0+URZ], R3 ;  /* 0x00000003000085a7 */ /* 0x000ea400080010ff */
[----:B--2---:R-:W-:Y:S05]  /*99a0*/  @!P0 BRA `(.L_x_196) ;  /* 0xfffffffc00f08947 */ /* 0x004fea000383ffff */
[----:B------:R-:W-:Y:S05]  /*99b0*/  BRA `(.L_x_197) ;  /* 0xffffff9400f07947 */ /* 0x000fea000383ffff */
.L_x_50:
[----:B---3--:R-:W-:-:S07]  /*99c0*/  MOV R0, UR5 ;  /* 0x0000000500007c02 */ /* 0x008fce0008000f00 */
.L_x_198:
[----:B-1----:R1:W2:Y:S02]  /*99d0*/  SYNCS.PHASECHK.TRANS64.TRYWAIT P0, [R0+URZ], R3 ;  /* 0x00000003000075a7 */ /* 0x0022a400080011ff */
[----:B--2---:R-:W-:Y:S05]  /*99e0*/  @!P0 NANOSLEEP.SYNCS 0x989680 ;  /* 0x009896800000895d */ /* 0x004fea0003900000 */
[----:B------:R-:W2:Y:S02]  /*99f0*/  @!P0 SYNCS.PHASECHK.TRANS64 P0, [R0+URZ], R3 ;  /* 0x00000003000085a7 */ /* 0x000ea400080010ff */
[----:B--2---:R-:W-:Y:S05]  /*9a00*/  @!P0 BRA `(.L_x_198) ;  /* 0xfffffffc00f08947 */ /* 0x004fea000383ffff */
[----:B------:R-:W-:Y:S05]  /*9a10*/  BRA `(.L_x_199) ;  /* 0xffffff9400fc7947 */ /* 0x000fea000383ffff */
.L_x_51:
[----:B---3--:R-:W-:-:S07]  /*9a20*/  MOV R0, UR5 ;  /* 0x0000000500007c02 */ /* 0x008fce0008000f00 */
.L_x_200:
[----:B-1----:R1:W2:Y:S02]  /*9a30*/  SYNCS.PHASECHK.TRANS64.TRYWAIT P0, [R0+URZ], R3 ;  /* 0x00000003000075a7 */ /* 0x0022a400080011ff */
[----:B--2---:R-:W-:Y:S05]  /*9a40*/  @!P0 NANOSLEEP.SYNCS 0x989680 ;  /* 0x009896800000895d */ /* 0x004fea0003900000 */
[----:B------:R-:W2:Y:S02]  /*9a50*/  @!P0 SYNCS.PHASECHK.TRANS64 P0, [R0+URZ], R3 ;  /* 0x00000003000085a7 */ /* 0x000ea400080010ff */
[----:B--2---:R-:W-:Y:S05]  /*9a60*/  @!P0 BRA `(.L_x_200) ;  /* 0xfffffffc00f08947 */ /* 0x004fea000383ffff */
[----:B------:R-:W-:Y:S05]  /*9a70*/  BRA `(.L_x_201) ;  /* 0xffffff9800087947 */ /* 0x000fea000383ffff */
.L_x_52:
[----:B---3--:R-:W-:-:S07]  /*9a80*/  MOV R0, UR5 ;  /* 0x0000000500007c02 */ /* 0x008fce0008000f00 */
.L_x_202:
[----:B-1----:R1:W2:Y:S02]  /*9a90*/  SYNCS.PHASECHK.TRANS64.TRYWAIT P0, [R0+URZ], R3 ;  /* 0x00000003000075a7 */ /* 0x0022a400080011ff */
[----:B--2---:R-:W-:Y:S05]  /*9aa0*/  @!P0 NANOSLEEP.SYNCS 0x989680 ;  /* 0x009896800000895d */ /* 0x004fea0003900000 */
[----:B------:R-:W2:Y:S02]  /*9ab0*/  @!P0 SYNCS.PHASECHK.TRANS64 P0, [R0+URZ], R3 ;  /* 0x00000003000085a7 */ /* 0x000ea400080010ff */
[----:B--2---:R-:W-:Y:S05]  /*9ac0*/  @!P0 BRA `(.L_x_202) ;  /* 0xfffffffc00f08947 */ /* 0x004fea000383ffff */
[----:B------:R-:W-:Y:S05]  /*9ad0*/  BRA `(.L_x_203) ;  /* 0xffffff9800147947 */ /* 0x000fea000383ffff */
.L_x_53:
[----:B---3--:R-:W-:-:S07]  /*9ae0*/  MOV R0, UR5 ;  /* 0x0000000500007c02 */ /* 0x008fce0008000f00 */
.L_x_204:
[----:B-1----:R1:W2:Y:S02]  /*9af0*/  SYNCS.PHASECHK.TRANS64.TRYWAIT P0, [R0+URZ], R3 ;  /* 0x00000003000075a7 */ /* 0x0022a400080011ff */
[----:B--2---:R-:W-:Y:S05]  /*9b00*/  @!P0 NANOSLEEP.SYNCS 0x989680 ;  /* 0x009896800000895d */ /* 0x004fea0003900000 */
[----:B------:R-:W2:Y:S02]  /*9b10*/  @!P0 SYNCS.PHASECHK.TRANS64 P0, [R0+URZ], R3 ;  /* 0x00000003000085a7 */ /* 0x000ea400080010ff */
[----:B--2---:R-:W-:Y:S05]  /*9b20*/  @!P0 BRA `(.L_x_204) ;  /* 0xfffffffc00f08947 */ /* 0x004fea000383ffff */
[----:B------:R-:W-:Y:S05]  /*9b30*/  BRA `(.L_x_205) ;  /* 0xffffff9800207947 */ /* 0x000fea000383ffff */
.L_x_54:
[----:B---3--:R-:W-:-:S07]  /*9b40*/  MOV R0, UR5 ;  /* 0x0000000500007c02 */ /* 0x008fce0008000f00 */
.L_x_206:
[----:B-1----:R1:W2:Y:S02]  /*9b50*/  SYNCS.PHASECHK.TRANS64.TRYWAIT P0, [R0+URZ], R3 ;  /* 0x00000003000075a7 */ /* 0x0022a400080011ff */
[----:B--2---:R-:W-:Y:S05]  /*9b60*/  @!P0 NANOSLEEP.SYNCS 0x989680 ;  /* 0x009896800000895d */ /* 0x004fea0003900000 */
[----:B------:R-:W2:Y:S02]  /*9b70*/  @!P0 SYNCS.PHASECHK.TRANS64 P0, [R0+URZ], R3 ;  /* 0x00000003000085a7 */ /* 0x000ea400080010ff */
[----:B--2---:R-:W-:Y:S05]  /*9b80*/  @!P0 BRA `(.L_x_206) ;  /* 0xfffffffc00f08947 */ /* 0x004fea000383ffff */
[----:B------:R-:W-:Y:S05]  /*9b90*/  BRA `(.L_x_207) ;  /* 0xffffff98002c7947 */ /* 0x000fea000383ffff */
.L_x_55:
[----:B---3--:R-:W-:-:S07]  /*9ba0*/  MOV R0, UR5 ;  /* 0x0000000500007c02 */ /* 0x008fce0008000f00 */
.L_x_208:
[----:B-1----:R1:W2:Y:S02]  /*9bb0*/  SYNCS.PHASECHK.TRANS64.TRYWAIT P0, [R0+URZ], R3 ;  /* 0x00000003000075a7 */ /* 0x0022a400080011ff */
[----:B--2---:R-:W-:Y:S05]  /*9bc0*/  @!P0 NANOSLEEP.SYNCS 0x989680 ;  /* 0x009896800000895d */ /* 0x004fea0003900000 */
[----:B------:R-:W2:Y:S02]  /*9bd0*/  @!P0 SYNCS.PHASECHK.TRANS64 P0, [R0+URZ], R3 ;  /* 0x00000003000085a7 */ /* 0x000ea400080010ff */
[----:B--2---:R-:W-:Y:S05]  /*9be0*/  @!P0 BRA `(.L_x_208) ;  /* 0xfffffffc00f08947 */ /* 0x004fea000383ffff */
[----:B------:R-:W-:Y:S05]  /*9bf0*/  BRA `(.L_x_209) ;  /* 0xffffff9800387947 */ /* 0x000fea000383ffff */
.L_x_56:
[----:B---3--:R-:W-:-:S07]  /*9c00*/  MOV R0, UR5 ;  /* 0x0000000500007c02 */ /* 0x008fce0008000f00 */
.L_x_210:
[----:B-1----:R1:W2:Y:S02]  /*9c10*/  SYNCS.PHASECHK.TRANS64.TRYWAIT P0, [R0+URZ], R3 ;  /* 0x00000003000075a7 */ /* 0x0022a400080011ff */
[----:B--2---:R-:W-:Y:S05]  /*9c20*/  @!P0 NANOSLEEP.SYNCS 0x989680 ;  /* 0x009896800000895d */ /* 0x004fea0003900000 */
[----:B------:R-:W2:Y:S02]  /*9c30*/  @!P0 SYNCS.PHASECHK.TRANS64 P0, [R0+URZ], R3 ;  /* 0x00000003000085a7 */ /* 0x000ea400080010ff */
[----:B--2---:R-:W-:Y:S05]  /*9c40*/  @!P0 BRA `(.L_x_210) ;  /* 0xfffffffc00f08947 */ /* 0x004fea000383ffff */
[----:B------:R-:W-:Y:S05]  /*9c50*/  BRA `(.L_x_211) ;  /* 0xffffff9800447947 */ /* 0x000fea000383ffff */
.L_x_57:
[----:B---3--:R-:W-:-:S07]  /*9c60*/  MOV R0, UR5 ;  /* 0x0000000500007c02 */ /* 0x008fce0008000f00 */
.L_x_212:
[----:B-1----:R1:W2:Y:S02]  /*9c70*/  SYNCS.PHASECHK.TRANS64.TRYWAIT P0, [R0+URZ], R3 ;  /* 0x00000003000075a7 */ /* 0x0022a400080011ff */
[----:B--2---:R-:W-:Y:S05]  /*9c80*/  @!P0 NANOSLEEP.SYNCS 0x989680 ;  /* 0x009896800000895d */ /* 0x004fea0003900000 */
[----:B------:R-:W2:Y:S02]  /*9c90*/  @!P0 SYNCS.PHASECHK.TRANS64 P0, [R0+URZ], R3 ;  /* 0x00000003000085a7 */ /* 0x000ea400080010ff */
[----:B--2---:R-:W-:Y:S05]  /*9ca0*/  @!P0 BRA `(.L_x_212) ;  /* 0xfffffffc00f08947 */ /* 0x004fea000383ffff */
[----:B------:R-:W-:Y:S05]  /*9cb0*/  BRA `(.L_x_213) ;  /* 0xffffff9800507947 */ /* 0x000fea000383ffff */
.L_x_58:
[----:B---3--:R-:W-:-:S07]  /*9cc0*/  MOV R0, UR5 ;  /* 0x0000000500007c02 */ /* 0x008fce0008000f00 */
.L_x_214:
[----:B-1----:R1:W2:Y:S02]  /*9cd0*/  SYNCS.PHASECHK.TRANS64.TRYWAIT P0, [R0+URZ], R3 ;  /* 0x00000003000075a7 */ /* 0x0022a400080011ff */
[----:B--2---:R-:W-:Y:S05]  /*9ce0*/  @!P0 NANOSLEEP.SYNCS 0x989680 ;  /* 0x009896800000895d */ /* 0x004fea0003900000 */
[----:B------:R-:W2:Y:S02]  /*9cf0*/  @!P0 SYNCS.PHASECHK.TRANS64 P0, [R0+URZ], R3 ;  /* 0x00000003000085a7 */ /* 0x000ea400080010ff */
[----:B--2---:R-:W-:Y:S05]  /*9d00*/  @!P0 BRA `(.L_x_214) ;  /* 0xfffffffc00f08947 */ /* 0x004fea000383ffff */
[----:B------:R-:W-:Y:S05]  /*9d10*/  BRA `(.L_x_215) ;  /* 0xffffff98005c7947 */ /* 0x000fea000383ffff */
.L_x_59:
[----:B---3--:R-:W-:-:S07]  /*9d20*/  MOV R0, UR5 ;  /* 0x0000000500007c02 */ /* 0x008fce0008000f00 */
.L_x_216:
[----:B-1----:R1:W2:Y:S02]  /*9d30*/  SYNCS.PHASECHK.TRANS64.TRYWAIT P0, [R0+URZ], R3 ;  /* 0x00000003000075a7 */ /* 0x0022a400080011ff */
[----:B--2---:R-:W-:Y:S05]  /*9d40*/  @!P0 NANOSLEEP.SYNCS 0x989680 ;  /* 0x009896800000895d */ /* 0x004fea0003900000 */
[----:B------:R-:W2:Y:S02]  /*9d50*/  @!P0 SYNCS.PHASECHK.TRANS64 P0, [R0+URZ], R3 ;  /* 0x00000003000085a7 */ /* 0x000ea400080010ff */
[----:B--2---:R-:W-:Y:S05]  /*9d60*/  @!P0 BRA `(.L_x_216) ;  /* 0xfffffffc00f08947 */ /* 0x004fea000383ffff */
[----:B------:R-:W-:Y:S05]  /*9d70*/  BRA `(.L_x_217) ;  /* 0xffffff9800687947 */ /* 0x000fea000383ffff */
.L_x_60:
[----:B---3--:R-:W-:-:S07]  /*9d80*/  MOV R0, UR5 ;  /* 0x0000000500007c02 */ /* 0x008fce0008000f00 */
.L_x_218:
[----:B-1----:R1:W2:Y:S02]  /*9d90*/  SYNCS.PHASECHK.TRANS64.TRYWAIT P0, [R0+URZ], R3 ;  /* 0x00000003000075a7 */ /* 0x0022a400080011ff */
[----:B--2---:R-:W-:Y:S05]  /*9da0*/  @!P0 NANOSLEEP.SYNCS 0x989680 ;  /* 0x009896800000895d */ /* 0x004fea0003900000 */
[----:B------:R-:W2:Y:S02]  /*9db0*/  @!P0 SYNCS.PHASECHK.TRANS64 P0, [R0+URZ], R3 ;  /* 0x00000003000085a7 */ /* 0x000ea400080010ff */
[----:B--2---:R-:W-:Y:S05]  /*9dc0*/  @!P0 BRA `(.L_x_218) ;  /* 0xfffffffc00f08947 */ /* 0x004fea000383ffff */
[----:B------:R-:W-:Y:S05]  /*9dd0*/  BRA `(.L_x_219) ;  /* 0xffffff9800747947 */ /* 0x000fea000383ffff */
.L_x_61:
[----:B---3--:R-:W-:-:S07]  /*9de0*/  MOV R0, UR5 ;  /* 0x0000000500007c02 */ /* 0x008fce0008000f00 */
.L_x_220:
[----:B-1----:R1:W2:Y:S02]  /*9df0*/  SYNCS.PHASECHK.TRANS64.TRYWAIT P0, [R0+URZ], R3 ;  /* 0x00000003000075a7 */ /* 0x0022a400080011ff */
[----:B--2---:R-:W-:Y:S05]  /*9e00*/  @!P0 NANOSLEEP.SYNCS 0x989680 ;  /* 0x009896800000895d */ /* 0x004fea0003900000 */
[----:B------:R-:W2:Y:S02]  /*9e10*/  @!P0 SYNCS.PHASECHK.TRANS64 P0, [R0+URZ], R3 ;  /* 0x00000003000085a7 */ /* 0x000ea400080010ff */
[----:B--2---:R-:W-:Y:S05]  /*9e20*/  @!P0 BRA `(.L_x_220) ;  /* 0xfffffffc00f08947 */ /* 0x004fea000383ffff */
[----:B------:R-:W-:Y:S05]  /*9e30*/  BRA `(.L_x_221) ;  /* 0xffffff9800807947 */ /* 0x000fea000383ffff */
.L_x_62:
[----:B---3--:R-:W-:-:S07]  /*9e40*/  MOV R0, UR5 ;  /* 0x0000000500007c02 */ /* 0x008fce0008000f00 */
.L_x_222:
[----:B-1----:R1:W2:Y:S02]  /*9e50*/  SYNCS.PHASECHK.TRANS64.TRYWAIT P0, [R0+URZ], R3 ;  /* 0x00000003000075a7 */ /* 0x0022a400080011ff */
[----:B--2---:R-:W-:Y:S05]  /*9e60*/  @!P0 NANOSLEEP.SYNCS 0x989680 ;  /* 0x009896800000895d */ /* 0x004fea0003900000 */
[----:B------:R-:W2:Y:S02]  /*9e70*/  @!P0 SYNCS.PHASECHK.TRANS64 P0, [R0+URZ], R3 ;  /* 0x00000003000085a7 */ /* 0x000ea400080010ff */
[----:B--2---:R-:W-:Y:S05]  /*9e80*/  @!P0 BRA `(.L_x_222) ;  /* 0xfffffffc00f08947 */ /* 0x004fea000383ffff */
[----:B------:R-:W-:Y:S05]  /*9e90*/  BRA `(.L_x_223) ;  /* 0xffffff98008c7947 */ /* 0x000fea000383ffff */
.L_x_63:
[----:B---3--:R-:W-:-:S07]  /*9ea0*/  MOV R0, UR5 ;  /* 0x0000000500007c02 */ /* 0x008fce0008000f00 */
.L_x_224:
[----:B-1----:R1:W2:Y:S02]  /*9eb0*/  SYNCS.PHASECHK.TRANS64.TRYWAIT P0, [R0+URZ], R3 ;  /* 0x00000003000075a7 */ /* 0x0022a400080011ff */
[----:B--2---:R-:W-:Y:S05]  /*9ec0*/  @!P0 NANOSLEEP.SYNCS 0x989680 ;  /* 0x009896800000895d */ /* 0x004fea0003900000 */
[----:B------:R-:W2:Y:S02]  /*9ed0*/  @!P0 SYNCS.PHASECHK.TRANS64 P0, [R0+URZ], R3 ;  /* 0x00000003000085a7 */ /* 0x000ea400080010ff */
[----:B--2---:R-:W-:Y:S05]  /*9ee0*/  @!P0 BRA `(.L_x_224) ;  /* 0xfffffffc00f08947 */ /* 0x004fea000383ffff */
[----:B------:R-:W-:Y:S05]  /*9ef0*/  BRA `(.L_x_225) ;  /* 0xffffff9800987947 */ /* 0x000fea000383ffff */
.L_x_64:
[----:B---3--:R-:W-:-:S07]  /*9f00*/  MOV R0, UR5 ;  /* 0x0000000500007c02 */ /* 0x008fce0008000f00 */
.L_x_226:
[----:B-1----:R1:W2:Y:S02]  /*9f10*/  SYNCS.PHASECHK.TRANS64.TRYWAIT P0, [R0+URZ], R3 ;  /* 0x00000003000075a7 */ /* 0x0022a400080011ff */
[----:B--2---:R-:W-:Y:S05]  /*9f20*/  @!P0 NANOSLEEP.SYNCS 0x989680 ;  /* 0x009896800000895d */ /* 0x004fea0003900000 */
[----:B------:R-:W2:Y:S02]  /*9f30*/  @!P0 SYNCS.PHASECHK.TRANS64 P0, [R0+URZ], R3 ;  /* 0x00000003000085a7 */ /* 0x000ea400080010ff */
[----:B--2---:R-:W-:Y:S05]  /*9f40*/  @!P0 BRA `(.L_x_226) ;  /* 0xfffffffc00f08947 */ /* 0x004fea000383ffff */
[----:B------:R-:W-:Y:S05]  /*9f50*/  BRA `(.L_x_227) ;  /* 0xffffff9800a47947 */ /* 0x000fea000383ffff */
.L_x_65:
[----:B---3--:R-:W-:-:S07]  /*9f60*/  MOV R0, UR5 ;  /* 0x0000000500007c02 */ /* 0x008fce0008000f00 */
.L_x_228:
[----:B-1----:R1:W2:Y:S02]  /*9f70*/  SYNCS.PHASECHK.TRANS64.TRYWAIT P0, [R0+URZ], R3 ;  /* 0x00000003000075a7 */ /* 0x0022a400080011ff */
[----:B--2---:R-:W-:Y:S05]  /*9f80*/  @!P0 NANOSLEEP.SYNCS 0x989680 ;  /* 0x009896800000895d */ /* 0x004fea0003900000 */
[----:B------:R-:W2:Y:S02]  /*9f90*/  @!P0 SYNCS.PHASECHK.TRANS64 P0, [R0+URZ], R3 ;  /* 0x00000003000085a7 */ /* 0x000ea400080010ff */
[----:B--2---:R-:W-:Y:S05]  /*9fa0*/  @!P0 BRA `(.L_x_228) ;  /* 0xfffffffc00f08947 */ /* 0x004fea000383ffff */
[----:B------:R-:W-:Y:S05]  /*9fb0*/  BRA `(.L_x_229) ;  /* 0xffffff9800b07947 */ /* 0x000fea000383ffff */
.L_x_66:
[----:B---3--:R-:W-:-:S07]  /*9fc0*/  MOV R0, UR5 ;  /* 0x0000000500007c02 */ /* 0x008fce0008000f00 */
.L_x_230:
[----:B-1----:R1:W2:Y:S02]  /*9fd0*/  SYNCS.PHASECHK.TRANS64.TRYWAIT P0, [R0+URZ], R3 ;  /* 0x00000003000075a7 */ /* 0x0022a400080011ff */
[----:B--2---:R-:W-:Y:S05]  /*9fe0*/  @!P0 NANOSLEEP.SYNCS 0x989680 ;  /* 0x009896800000895d */ /* 0x004fea0003900000 */
[----:B------:R-:W2:Y:S02]  /*9ff0*/  @!P0 SYNCS.PHASECHK.TRANS64 P0, [R0+URZ], R3 ;  /* 0x00000003000085a7 */ /* 0x000ea400080010ff */
[----:B--2---:R-:W-:Y:S05]  /*a000*/  @!P0 BRA `(.L_x_230) ;  /* 0xfffffffc00f08947 */ /* 0x004fea000383ffff */
[----:B------:R-:W-:Y:S05]  /*a010*/  BRA `(.L_x_231) ;  /* 0xffffff9800bc7947 */ /* 0x000fea000383ffff */
.L_x_67:
[----:B---3--:R-:W-:-:S07]  /*a020*/  MOV R0, UR5 ;  /* 0x0000000500007c02 */ /* 0x008fce0008000f00 */
.L_x_232:
[----:B-1----:R1:W2:Y:S02]  /*a030*/  SYNCS.PHASECHK.TRANS64.TRYWAIT P0, [R0+URZ], R3 ;  /* 0x00000003000075a7 */ /* 0x0022a400080011ff */
[----:B--2---:R-:W-:Y:S05]  /*a040*/  @!P0 NANOSLEEP.SYNCS 0x989680 ;  /* 0x009896800000895d */ /* 0x004fea0003900000 */
[----:B------:R-:W2:Y:S02]  /*a050*/  @!P0 SYNCS.PHASECHK.TRANS64 P0, [R0+URZ], R3 ;  /* 0x00000003000085a7 */ /* 0x000ea400080010ff */
[----:B--2---:R-:W-:Y:S05]  /*a060*/  @!P0 BRA `(.L_x_232) ;  /* 0xfffffffc00f08947 */ /* 0x004fea000383ffff */
[----:B------:R-:W-:Y:S05]  /*a070*/  BRA `(.L_x_233) ;  /* 0xffffff9800c87947 */ /* 0x000fea000383ffff */
.L_x_68:
[----:B---3--:R-:W-:-:S07]  /*a080*/  MOV R0, UR5 ;  /* 0x0000000500007c02 */ /* 0x008fce0008000f00 */
.L_x_234:
[----:B-1----:R1:W2:Y:S02]  /*a090*/  SYNCS.PHASECHK.TRANS64.TRYWAIT P0, [R0+URZ], R3 ;  /* 0x00000003000075a7 */ /* 0x0022a400080011ff */
[----:B--2---:R-:W-:Y:S05]  /*a0a0*/  @!P0 NANOSLEEP.SYNCS 0x989680 ;  /* 0x009896800000895d */ /* 0x004fea0003900000 */
[----:B------:R-:W2:Y:S02]  /*a0b0*/  @!P0 SYNCS.PHASECHK.TRANS64 P0, [R0+URZ], R3 ;  /* 0x00000003000085a7 */ /* 0x000ea400080010ff */
[----:B--2---:R-:W-:Y:S05]  /*a0c0*/  @!P0 BRA `(.L_x_234) ;  /* 0xfffffffc00f08947 */ /* 0x004fea000383ffff */
[----:B------:R-:W-:Y:S05]  /*a0d0*/  BRA `(.L_x_235) ;  /* 0xffffff9800d47947 */ /* 0x000fea000383ffff */
.L_x_69:
[----:B---3--:R-:W-:-:S07]  /*a0e0*/  MOV R0, UR5 ;  /* 0x0000000500007c02 */ /* 0x008fce0008000f00 */
.L_x_236:
[----:B-1----:R1:W2:Y:S02]  /*a0f0*/  SYNCS.PHASECHK.TRANS64.TRYWAIT P0, [R0+URZ], R3 ;  /* 0x00000003000075a7 */ /* 0x0022a400080011ff */
[----:B--2---:R-:W-:Y:S05]  /*a100*/  @!P0 NANOSLEEP.SYNCS 0x989680 ;  /* 0x009896800000895d */ /* 0x004fea0003900000 */
[----:B------:R-:W2:Y:S02]  /*a110*/  @!P0 SYNCS.PHASECHK.TRANS64 P0, [R0+URZ], R3 ;  /* 0x00000003000085a7 */ /* 0x000ea400080010ff */
[----:B--2---:R-:W-:Y:S05]  /*a120*/  @!P0 BRA `(.L_x_236) ;  /* 0xfffffffc00f08947 */ /* 0x004fea000383ffff */
[----:B------:R-:W-:Y:S05]  /*a130*/  BRA `(.L_x_237) ;  /* 0xffffff9800e07947 */ /* 0x000fea000383ffff */
.L_x_70:
[----:B---3--:R-:W-:-:S07]  /*a140*/  MOV R0, UR5 ;  /* 0x0000000500007c02 */ /* 0x008fce0008000f00 */
.L_x_238:
[----:B-1----:R1:W2:Y:S02]  /*a150*/  SYNCS.PHASECHK.TRANS64.TRYWAIT P0, [R0+URZ], R3 ;  /* 0x00000003000075a7 */ /* 0x0022a400080011ff */
[----:B--2---:R-:W-:Y:S05]  /*a160*/  @!P0 NANOSLEEP.SYNCS 0x989680 ;  /* 0x009896800000895d */ /* 0x004fea0003900000 */
[----:B------:R-:W2:Y:S02]  /*a170*/  @!P0 SYNCS.PHASECHK.TRANS64 P0, [R0+URZ], R3 ;  /* 0x00000003000085a7 */ /* 0x000ea400080010ff */
[----:B--2---:R-:W-:Y:S05]  /*a180*/  @!P0 BRA `(.L_x_238) ;  /* 0xfffffffc00f08947 */ /* 0x004fea000383ffff */
[----:B------:R-:W-:Y:S05]  /*a190*/  BRA `(.L_x_239) ;  /* 0xffffff9800ec7947 */ /* 0x000fea000383ffff */
.L_x_71:
[----:B---3--:R-:W-:-:S07]  /*a1a0*/  MOV R0, UR5 ;  /* 0x0000000500007c02 */ /* 0x008fce0008000f00 */
.L_x_240:
[----:B-1----:R1:W2:Y:S02]  /*a1b0*/  SYNCS.PHASECHK.TRANS64.TRYWAIT P0, [R0+URZ], R3 ;  /* 0x00000003000075a7 */ /* 0x0022a400080011ff */
[----:B--2---:R-:W-:Y:S05]  /*a1c0*/  @!P0 NANOSLEEP.SYNCS 0x989680 ;  /* 0x009896800000895d */ /* 0x004fea0003900000 */
[----:B------:R-:W2:Y:S02]  /*a1d0*/  @!P0 SYNCS.PHASECHK.TRANS64 P0, [R0+URZ], R3 ;  /* 0x00000003000085a7 */ /* 0x000ea400080010ff */
[----:B--2---:R-:W-:Y:S05]  /*a1e0*/  @!P0 BRA `(.L_x_240) ;  /* 0xfffffffc00f08947 */ /* 0x004fea000383ffff */
[----:B------:R-:W-:Y:S05]  /*a1f0*/  BRA `(.L_x_241) ;  /* 0xffffff9800f87947 */ /* 0x000fea000383ffff */
.L_x_72:
[----:B---3--:R-:W-:-:S07]  /*a200*/  MOV R0, UR5 ;  /* 0x0000000500007c02 */ /* 0x008fce0008000f00 */
.L_x_242:
[----:B-1----:R1:W2:Y:S02]  /*a210*/  SYNCS.PHASECHK.TRANS64.TRYWAIT P0, [R0+URZ], R3 ;  /* 0x00000003000075a7 */ /* 0x0022a400080011ff */
[----:B--2---:R-:W-:Y:S05]  /*a220*/  @!P0 NANOSLEEP.SYNCS 0x989680 ;  /* 0x009896800000895d */ /* 0x004fea0003900000 */
[----:B------:R-:W2:Y:S02]  /*a230*/  @!P0 SYNCS.PHASECHK.TRANS64 P0, [R0+URZ], R3 ;  /* 0x00000003000085a7 */ /* 0x000ea400080010ff */
[----:B--2---:R-:W-:Y:S05]  /*a240*/  @!P0 BRA `(.L_x_242) ;  /* 0xfffffffc00f08947 */ /* 0x004fea000383ffff */
[----:B------:R-:W-:Y:S05]  /*a250*/  BRA `(.L_x_243) ;  /* 0xffffff9c00047947 */ /* 0x000fea000383ffff */
.L_x_73:
[----:B---3--:R-:W-:-:S07]  /*a260*/  MOV R0, UR5 ;  /* 0x0000000500007c02 */ /* 0x008fce0008000f00 */
.L_x_244:
[----:B-1----:R1:W2:Y:S02]  /*a270*/  SYNCS.PHASECHK.TRANS64.TRYWAIT P0, [R0+URZ], R3 ;  /* 0x00000003000075a7 */ /* 0x0022a400080011ff */
[----:B--2---:R-:W-:Y:S05]  /*a280*/  @!P0 NANOSLEEP.SYNCS 0x989680 ;  /* 0x009896800000895d */ /* 0x004fea0003900000 */
[----:B------:R-:W2:Y:S02]  /*a290*/  @!P0 SYNCS.PHASECHK.TRANS64 P0, [R0+URZ], R3 ;  /* 0x00000003000085a7 */ /* 0x000ea400080010ff */
[----:B--2---:R-:W-:Y:S05]  /*a2a0*/  @!P0 BRA `(.L_x_244) ;  /* 0xfffffffc00f08947 */ /* 0x004fea000383ffff */
[----:B------:R-:W-:Y:S05]  /*a2b0*/  BRA `(.L_x_245) ;  /* 0xffffff9c00107947 */ /* 0x000fea000383ffff */
.L_x_74:
[----:B---3--:R-:W-:-:S07]  /*a2c0*/  MOV R0, UR5 ;  /* 0x0000000500007c02 */ /* 0x008fce0008000f00 */
.L_x_246:
[----:B-1----:R1:W2:Y:S02]  /*a2d0*/  SYNCS.PHASECHK.TRANS64.TRYWAIT P0, [R0+URZ], R3 ;  /* 0x00000003000075a7 */ /* 0x0022a400080011ff */
[----:B--2---:R-:W-:Y:S05]  /*a2e0*/  @!P0 NANOSLEEP.SYNCS 0x989680 ;  /* 0x009896800000895d */ /* 0x004fea0003900000 */
[----:B------:R-:W2:Y:S02]  /*a2f0*/  @!P0 SYNCS.PHASECHK.TRANS64 P0, [R0+URZ], R3 ;  /* 0x00000003000085a7 */ /* 0x000ea400080010ff */
[----:B--2---:R-:W-:Y:S05]  /*a300*/  @!P0 BRA `(.L_x_246) ;  /* 0xfffffffc00f08947 */ /* 0x004fea000383ffff */
[----:B------:R-:W-:Y:S05]  /*a310*/  BRA `(.L_x_247) ;  /* 0xffffff9c001c7947 */ /* 0x000fea000383ffff */
.L_x_75:
[----:B---3--:R-:W-:-:S07]  /*a320*/  MOV R0, UR5 ;  /* 0x0000000500007c02 */ /* 0x008fce0008000f00 */
.L_x_248:
[----:B-1----:R1:W2:Y:S02]  /*a330*/  SYNCS.PHASECHK.TRANS64.TRYWAIT P0, [R0+URZ], R3 ;  /* 0x00000003000075a7 */ /* 0x0022a400080011ff */
[----:B--2---:R-:W-:Y:S05]  /*a340*/  @!P0 NANOSLEEP.SYNCS 0x989680 ;  /* 0x009896800000895d */ /* 0x004fea0003900000 */
[----:B------:R-:W2:Y:S02]  /*a350*/  @!P0 SYNCS.PHASECHK.TRANS64 P0, [R0+URZ], R3 ;  /* 0x00000003000085a7 */ /* 0x000ea400080010ff */
[----:B--2---:R-:W-:Y:S05]  /*a360*/  @!P0 BRA `(.L_x_248) ;  /* 0xfffffffc00f08947 */ /* 0x004fea000383ffff */
[----:B------:R-:W-:Y:S05]  /*a370*/  BRA `(.L_x_249) ;  /* 0xffffff9c00287947 */ /* 0x000fea000383ffff */
.L_x_76:
[----:B---3--:R-:W-:-:S07]  /*a380*/  MOV R0, UR5 ;  /* 0x0000000500007c02 */ /* 0x008fce0008000f00 */
.L_x_250:
[----:B-1----:R1:W2:Y:S02]  /*a390*/  SYNCS.PHASECHK.TRANS64.TRYWAIT P0, [R0+URZ], R3 ;  /* 0x00000003000075a7 */ /* 0x0022a400080011ff */
[----:B--2---:R-:W-:Y:S05]  /*a3a0*/  @!P0 NANOSLEEP.SYNCS 0x989680 ;  /* 0x009896800000895d */ /* 0x004fea0003900000 */
[----:B------:R-:W2:Y:S02]  /*a3b0*/  @!P0 SYNCS.PHASECHK.TRANS64 P0, [R0+URZ], R3 ;  /* 0x00000003000085a7 */ /* 0x000ea400080010ff */
[----:B--2---:R-:W-:Y:S05]  /*a3c0*/  @!P0 BRA `(.L_x_250) ;  /* 0xfffffffc00f08947 */ /* 0x004fea000383ffff */
[----:B------:R-:W-:Y:S05]  /*a3d0*/  BRA `(.L_x_251) ;  /* 0xffffff9c00347947 */ /* 0x000fea000383ffff */
.L_x_77:
[----:B---3--:R-:W-:-:S07]  /*a3e0*/  MOV R0, UR5 ;  /* 0x0000000500007c02 */ /* 0x008fce0008000f00 */
.L_x_252:
[----:B-1----:R1:W2:Y:S02]  /*a3f0*/  SYNCS.PHASECHK.TRANS64.TRYWAIT P0, [R0+URZ], R3 ;  /* 0x00000003000075a7 */ /* 0x0022a400080011ff */
[----:B--2---:R-:W-:Y:S05]  /*a400*/  @!P0 NANOSLEEP.SYNCS 0x989680 ;  /* 0x009896800000895d */ /* 0x004fea0003900000 */
[----:B------:R-:W2:Y:S02]  /*a410*/  @!P0 SYNCS.PHASECHK.TRANS64 P0, [R0+URZ], R3 ;  /* 0x00000003000085a7 */ /* 0x000ea400080010ff */
[----:B--2---:R-:W-:Y:S05]  /*a420*/  @!P0 BRA `(.L_x_252) ;  /* 0xfffffffc00f08947 */ /* 0x004fea000383ffff */
[----:B------:R-:W-:Y:S05]  /*a430*/  BRA `(.L_x_253) ;  /* 0xffffff9c00407947 */ /* 0x000fea000383ffff */
.L_x_78:
[----:B---3--:R-:W-:-:S07]  /*a440*/  MOV R0, UR5 ;  /* 0x0000000500007c02 */ /* 0x008fce0008000f00 */
.L_x_254:
[----:B-1----:R1:W2:Y:S02]  /*a450*/  SYNCS.PHASECHK.TRANS64.TRYWAIT P0, [R0+URZ], R3 ;  /* 0x00000003000075a7 */ /* 0x0022a400080011ff */
[----:B--2---:R-:W-:Y:S05]  /*a460*/  @!P0 NANOSLEEP.SYNCS 0x989680 ;  /* 0x009896800000895d */ /* 0x004fea0003900000 */
[----:B------:R-:W2:Y:S02]  /*a470*/  @!P0 SYNCS.PHASECHK.TRANS64 P0, [R0+URZ], R3 ;  /* 0x00000003000085a7 */ /* 0x000ea400080010ff */
[----:B--2---:R-:W-:Y:S05]  /*a480*/  @!P0 BRA `(.L_x_254) ;  /* 0xfffffffc00f08947 */ /* 0x004fea000383ffff */
[----:B------:R-:W-:Y:S05]  /*a490*/  BRA `(.L_x_255) ;  /* 0xffffff9c004c7947 */ /* 0x000fea000383ffff */
.L_x_79:
[----:B---3--:R-:W-:-:S07]  /*a4a0*/  MOV R0, UR5 ;  /* 0x0000000500007c02 */ /* 0x008fce0008000f00 */
.L_x_256:
[----:B-1----:R1:W2:Y:S02]  /*a4b0*/  SYNCS.PHASECHK.TRANS64.TRYWAIT P0, [R0+URZ], R3 ;  /* 0x00000003000075a7 */ /* 0x0022a400080011ff */
[----:B--2---:R-:W-:Y:S05]  /*a4c0*/  @!P0 NANOSLEEP.SYNCS 0x989680 ;  /* 0x009896800000895d */ /* 0x004fea0003900000 */
[----:B------:R-:W2:Y:S02]  /*a4d0*/  @!P0 SYNCS.PHASECHK.TRANS64 P0, [R0+URZ], R3 ;  /* 0x00000003000085a7 */ /* 0x000ea400080010ff */
[----:B--2---:R-:W-:Y:S05]  /*a4e0*/  @!P0 BRA `(.L_x_256) ;  /* 0xfffffffc00f08947 */ /* 0x004fea000383ffff */
[----:B------:R-:W-:Y:S05]  /*a4f0*/  BRA `(.L_x_257) ;  /* 0xffffff9c00587947 */ /* 0x000fea000383ffff */
.L_x_80:
[----:B---3--:R-:W-:-:S07]  /*a500*/  MOV R0, UR5 ;  /* 0x0000000500007c02 */ /* 0x008fce0008000f00 */
.L_x_258:
[----:B-1----:R1:W2:Y:S02]  /*a510*/  SYNCS.PHASECHK.TRANS64.TRYWAIT P0, [R0+URZ], R3 ;  /* 0x00000003000075a7 */ /* 0x0022a400080011ff */
[----:B--2---:R-:W-:Y:S05]  /*a520*/  @!P0 NANOSLEEP.SYNCS 0x989680 ;  /* 0x009896800000895d */ /* 0x004fea0003900000 */
[----:B------:R-:W2:Y:S02]  /*a530*/  @!P0 SYNCS.PHASECHK.TRANS64 P0, [R0+URZ], R3 ;  /* 0x00000003000085a7 */ /* 0x000ea400080010ff */
[----:B--2---:R-:W-:Y:S05]  /*a540*/  @!P0 BRA `(.L_x_258) ;  /* 0xfffffffc00f08947 */ /* 0x004fea000383ffff */
[----:B------:R-:W-:Y:S05]  /*a550*/  BRA `(.L_x_259) ;  /* 0xffffff9c00647947 */ /* 0x000fea000383ffff */
.L_x_81:
[----:B---3--:R-:W-:-:S07]  /*a560*/  MOV R0, UR5 ;  /* 0x0000000500007c02 */ /* 0x008fce0008000f00 */
.L_x_260:
[----:B-1----:R1:W2:Y:S02]  /*a570*/  SYNCS.PHASECHK.TRANS64.TRYWAIT P0, [R0+URZ], R3 ;  /* 0x00000003000075a7 */ /* 0x0022a400080011ff */
[----:B--2---:R-:W-:Y:S05]  /*a580*/  @!P0 NANOSLEEP.SYNCS 0x989680 ;  /* 0x009896800000895d */ /* 0x004fea0003900000 */
[----:B------:R-:W2:Y:S02]  /*a590*/  @!P0 SYNCS.PHASECHK.TRANS64 P0, [R0+URZ], R3 ;  /* 0x00000003000085a7 */ /* 0x000ea400080010ff */
[----:B--2---:R-:W-:Y:S05]  /*a5a0*/  @!P0 BRA `(.L_x_260) ;  /* 0xfffffffc00f08947 */ /* 0x004fea000383ffff */
[----:B------:R-:W-:Y:S05]  /*a5b0*/  BRA `(.L_x_261) ;  /* 0xffffff9c00707947 */ /* 0x000fea000383ffff */
.L_x_82:
[----:B---3--:R-:W-:-:S07]  /*a5c0*/  MOV R0, UR5 ;  /* 0x0000000500007c02 */ /* 0x008fce0008000f00 */
.L_x_262:
[----:B-1----:R1:W2:Y:S02]  /*a5d0*/  SYNCS.PHASECHK.TRANS64.TRYWAIT P0, [R0+URZ], R3 ;  /* 0x00000003000075a7 */ /* 0x0022a400080011ff */
[----:B--2---:R-:W-:Y:S05]  /*a5e0*/  @!P0 NANOSLEEP.SYNCS 0x989680 ;  /* 0x009896800000895d */ /* 0x004fea0003900000 */
[----:B------:R-:W2:Y:S02]  /*a5f0*/  @!P0 SYNCS.PHASECHK.TRANS64 P0, [R0+URZ], R3 ;  /* 0x00000003000085a7 */ /* 0x000ea400080010ff */
[----:B--2---:R-:W-:Y:S05]  /*a600*/  @!P0 BRA `(.L_x_262) ;  /* 0xfffffffc00f08947 */ /* 0x004fea000383ffff */
[----:B------:R-:W-:Y:S05]  /*a610*/  BRA `(.L_x_263) ;  /* 0xffffff9c007c7947 */ /* 0x000fea000383ffff */
.L_x_83:
[----:B---3--:R-:W-:-:S07]  /*a620*/  MOV R0, UR5 ;  /* 0x0000000500007c02 */ /* 0x008fce0008000f00 */
.L_x_264:
[----:B-1----:R1:W2:Y:S02]  /*a630*/  SYNCS.PHASECHK.TRANS64.TRYWAIT P0, [R0+URZ], R3 ;  /* 0x00000003000075a7 */ /* 0x0022a400080011ff */
[----:B--2---:R-:W-:Y:S05]  /*a640*/  @!P0 NANOSLEEP.SYNCS 0x989680 ;  /* 0x009896800000895d */ /* 0x004fea0003900000 */
[----:B------:R-:W2:Y:S02]  /*a650*/  @!P0 SYNCS.PHASECHK.TRANS64 P0, [R0+URZ], R3 ;  /* 0x00000003000085a7 */ /* 0x000ea400080010ff */
[----:B--2---:R-:W-:Y:S05]  /*a660*/  @!P0 BRA `(.L_x_264) ;  /* 0xfffffffc00f08947 */ /* 0x004fea000383ffff */
[----:B------:R-:W-:Y:S05]  /*a670*/  BRA `(.L_x_265) ;  /* 0xffffff9c00887947 */ /* 0x000fea000383ffff */
.L_x_84:
[----:B---3--:R-:W-:-:S07]  /*a680*/  MOV R0, UR5 ;  /* 0x0000000500007c02 */ /* 0x008fce0008000f00 */
.L_x_266:
[----:B-1----:R1:W2:Y:S02]  /*a690*/  SYNCS.PHASECHK.TRANS64.TRYWAIT P0, [R0+URZ], R3 ;  /* 0x00000003000075a7 */ /* 0x0022a400080011ff */
[----:B--2---:R-:W-:Y:S05]  /*a6a0*/  @!P0 NANOSLEEP.SYNCS 0x989680 ;  /* 0x009896800000895d */ /* 0x004fea0003900000 */
[----:B------:R-:W2:Y:S02]  /*a6b0*/  @!P0 SYNCS.PHASECHK.TRANS64 P0, [R0+URZ], R3 ;  /* 0x00000003000085a7 */ /* 0x000ea400080010ff */
[----:B--2---:R-:W-:Y:S05]  /*a6c0*/  @!P0 BRA `(.L_x_266) ;  /* 0xfffffffc00f08947 */ /* 0x004fea000383ffff */
[----:B------:R-:W-:Y:S05]  /*a6d0*/  BRA `(.L_x_267) ;  /* 0xffffff9c00947947 */ /* 0x000fea000383ffff */
.L_x_85:
[----:B---3--:R-:W-:-:S07]  /*a6e0*/  MOV R0, UR5 ;  /* 0x0000000500007c02 */ /* 0x008fce0008000f00 */
.L_x_268:
[----:B-1----:R1:W2:Y:S02]  /*a6f0*/  SYNCS.PHASECHK.TRANS64.TRYWAIT P0, [R0+URZ], R3 ;  /* 0x00000003000075a7 */ /* 0x0022a400080011ff */
[----:B--2---:R-:W-:Y:S05]  /*a700*/  @!P0 NANOSLEEP.SYNCS 0x989680 ;  /* 0x009896800000895d */ /* 0x004fea0003900000 */
[----:B------:R-:W2:Y:S02]  /*a710*/  @!P0 SYNCS.PHASECHK.TRANS64 P0, [R0+URZ], R3 ;  /* 0x00000003000085a7 */ /* 0x000ea400080010ff */
[----:B--2---:R-:W-:Y:S05]  /*a720*/  @!P0 BRA `(.L_x_268) ;  /* 0xfffffffc00f08947 */ /* 0x004fea000383ffff */
[----:B------:R-:W-:Y:S05]  /*a730*/  BRA `(.L_x_269) ;  /* 0xffffff9c00a07947 */ /* 0x000fea000383ffff */
.L_x_86:
[----:B---3--:R-:W-:-:S07]  /*a740*/  MOV R0, UR5 ;  /* 0x0000000500007c02 */ /* 0x008fce0008000f00 */
.L_x_270:
[----:B-1----:R1:W2:Y:S02]  /*a750*/  SYNCS.PHASECHK.TRANS64.TRYWAIT P0, [R0+URZ], R3 ;  /* 0x00000003000075a7 */ /* 0x0022a400080011ff */
[----:B--2---:R-:W-:Y:S05]  /*a760*/  @!P0 NANOSLEEP.SYNCS 0x989680 ;  /* 0x009896800000895d */ /* 0x004fea0003900000 */
[----:B------:R-:W2:Y:S02]  /*a770*/  @!P0 SYNCS.PHASECHK.TRANS64 P0, [R0+URZ], R3 ;  /* 0x00000003000085a7 */ /* 0x000ea400080010ff */
[----:B--2---:R-:W-:Y:S05]  /*a780*/  @!P0 BRA `(.L_x_270) ;  /* 0xfffffffc00f08947 */ /* 0x004fea000383ffff */
[----:B------:R-:W-:Y:S05]  /*a790*/  BRA `(.L_x_271) ;  /* 0xffffff9c00ac7947 */ /* 0x000fea000383ffff */
.L_x_87:
[----:B---3--:R-:W-:-:S07]  /*a7a0*/  MOV R0, UR5 ;  /* 0x0000000500007c02 */ /* 0x008fce0008000f00 */
.L_x_272:
[----:B-1----:R1:W2:Y:S02]  /*a7b0*/  SYNCS.PHASECHK.TRANS64.TRYWAIT P0, [R0+URZ], R3 ;  /* 0x00000003000075a7 */ /* 0x0022a400080011ff */
[----:B--2---:R-:W-:Y:S05]  /*a7c0*/  @!P0 NANOSLEEP.SYNCS 0x989680 ;  /* 0x009896800000895d */ /* 0x004fea0003900000 */
[----:B------:R-:W2:Y:S02]  /*a7d0*/  @!P0 SYNCS.PHASECHK.TRANS64 P0, [R0+URZ], R3 ;  /* 0x00000003000085a7 */ /* 0x000ea400080010ff */
[----:B--2---:R-:W-:Y:S05]  /*a7e0*/  @!P0 BRA `(.L_x_272) ;  /* 0xfffffffc00f08947 */ /* 0x004fea000383ffff */
[----:B------:R-:W-:Y:S05]  /*a7f0*/  BRA `(.L_x_273) ;  /* 0xffffff9c00b87947 */ /* 0x000fea000383ffff */
.L_x_88:
[----:B---3--:R-:W-:-:S07]  /*a800*/  MOV R0, UR5 ;  /* 0x0000000500007c02 */ /* 0x008fce0008000f00 */
.L_x_274:
[----:B-1----:R1:W2:Y:S02]  /*a810*/  SYNCS.PHASECHK.TRANS64.TRYWAIT P0, [R0+URZ], R3 ;  /* 0x00000003000075a7 */ /* 0x0022a400080011ff */
[----:B--2---:R-:W-:Y:S05]  /*a820*/  @!P0 NANOSLEEP.SYNCS 0x989680 ;  /* 0x009896800000895d */ /* 0x004fea0003900000 */
[----:B------:R-:W2:Y:S02]  /*a830*/  @!P0 SYNCS.PHASECHK.TRANS64 P0, [R0+URZ], R3 ;  /* 0x00000003000085a7 */ /* 0x000ea400080010ff */
[----:B--2---:R-:W-:Y:S05]  /*a840*/  @!P0 BRA `(.L_x_274) ;  /* 0xfffffffc00f08947 */ /* 0x004fea000383ffff */
[----:B------:R-:W-:Y:S05]  /*a850*/  BRA `(.L_x_275) ;  /* 0xffffff9c00c47947 */ /* 0x000fea000383ffff */
.L_x_89:
[----:B---3--:R-:W-:-:S07]  /*a860*/  MOV R0, UR5 ;  /* 0x0000000500007c02 */ /* 0x008fce0008000f00 */
.L_x_276:
[----:B-1----:R1:W2:Y:S02]  /*a870*/  SYNCS.PHASECHK.TRANS64.TRYWAIT P0, [R0+URZ], R3 ;  /* 0x00000003000075a7 */ /* 0x0022a400080011ff */
[----:B--2---:R-:W-:Y:S05]  /*a880*/  @!P0 NANOSLEEP.SYNCS 0x989680 ;  /* 0x009896800000895d */ /* 0x004fea0003900000 */
[----:B------:R-:W2:Y:S02]  /*a890*/  @!P0 SYNCS.PHASECHK.TRANS64 P0, [R0+URZ], R3 ;  /* 0x00000003000085a7 */ /* 0x000ea400080010ff */
[----:B--2---:R-:W-:Y:S05]  /*a8a0*/  @!P0 BRA `(.L_x_276) ;  /* 0xfffffffc00f08947 */ /* 0x004fea000383ffff */
[----:B------:R-:W-:Y:S05]  /*a8b0*/  BRA `(.L_x_277) ;  /* 0xffffff9c00d07947 */ /* 0x000fea000383ffff */
.L_x_90:
[----:B---3--:R-:W-:-:S07]  /*a8c0*/  MOV R0, UR5 ;  /* 0x0000000500007c02 */ /* 0x008fce0008000f00 */
.L_x_278:
[----:B-1----:R1:W2:Y:S02]  /*a8d0*/  SYNCS.PHASECHK.TRANS64.TRYWAIT P0, [R0+URZ], R3 ;  /* 0x00000003000075a7 */ /* 0x0022a400080011ff */
[----:B--2---:R-:W-:Y:S05]  /*a8e0*/  @!P0 NANOSLEEP.SYNCS 0x989680 ;  /* 0x009896800000895d */ /* 0x004fea0003900000 */
[----:B------:R-:W2:Y:S02]  /*a8f0*/  @!P0 SYNCS.PHASECHK.TRANS64 P0, [R0+URZ], R3 ;  /* 0x00000003000085a7 */ /* 0x000ea400080010ff */
[----:B--2---:R-:W-:Y:S05]  /*a900*/  @!P0 BRA `(.L_x_278) ;  /* 0xfffffffc00f08947 */ /* 0x004fea000383ffff */
[----:B------:R-:W-:Y:S05]  /*a910*/  BRA `(.L_x_279) ;  /* 0xffffff9c00dc7947 */ /* 0x000fea000383ffff */
.L_x_91:
[----:B---3--:R-:W-:-:S07]  /*a920*/  MOV R0, UR5 ;  /* 0x0000000500007c02 */ /* 0x008fce0008000f00 */
.L_x_280:
[----:B-1----:R1:W2:Y:S02]  /*a930*/  SYNCS.PHASECHK.TRANS64.TRYWAIT P0, [R0+URZ], R3 ;  /* 0x00000003000075a7 */ /* 0x0022a400080011ff */
[----:B--2---:R-:W-:Y:S05]  /*a940*/  @!P0 NANOSLEEP.SYNCS 0x989680 ;  /* 0x009896800000895d */ /* 0x004fea0003900000 */
[----:B------:R-:W2:Y:S02]  /*a950*/  @!P0 SYNCS.PHASECHK.TRANS64 P0, [R0+URZ], R3 ;  /* 0x00000003000085a7 */ /* 0x000ea400080010ff */
[----:B--2---:R-:W-:Y:S05]  /*a960*/  @!P0 BRA `(.L_x_280) ;  /* 0xfffffffc00f08947 */ /* 0x004fea000383ffff */
[----:B------:R-:W-:Y:S05]  /*a970*/  BRA `(.L_x_281) ;  /* 0xffffff9c00e87947 */ /* 0x000fea000383ffff */
.L_x_92:
[----:B---3--:R-:W-:-:S07]  /*a980*/  MOV R0, UR5 ;  /* 0x0000000500007c02 */ /* 0x008fce0008000f00 */
.L_x_282:
[----:B-1----:R1:W2:Y:S02]  /*a990*/  SYNCS.PHASECHK.TRANS64.TRYWAIT P0, [R0+URZ], R3 ;  /* 0x00000003000075a7 */ /* 0x0022a400080011ff */
[----:B--2---:R-:W-:Y:S05]  /*a9a0*/  @!P0 NANOSLEEP.SYNCS 0x989680 ;  /* 0x009896800000895d */ /* 0x004fea0003900000 */
[----:B------:R-:W2:Y:S02]  /*a9b0*/  @!P0 SYNCS.PHASECHK.TRANS64 P0, [R0+URZ], R3 ;  /* 0x00000003000085a7 */ /* 0x000ea400080010ff */
[----:B--2---:R-:W-:Y:S05]  /*a9c0*/  @!P0 BRA `(.L_x_282) ;  /* 0xfffffffc00f08947 */ /* 0x004fea000383ffff */
[----:B------:R-:W-:Y:S05]  /*a9d0*/  BRA `(.L_x_283) ;  /* 0xffffff9c00f47947 */ /* 0x000fea000383ffff */
.L_x_93:
[----:B---3--:R-:W-:-:S07]  /*a9e0*/  MOV R0, UR5 ;  /* 0x0000000500007c02 */ /* 0x008fce0008000f00 */
.L_x_284:
[----:B-1----:R1:W2:Y:S02]  /*a9f0*/  SYNCS.PHASECHK.TRANS64.TRYWAIT P0, [R0+URZ], R3 ;  /* 0x00000003000075a7 */ /* 0x0022a400080011ff */
[----:B--2---:R-:W-:Y:S05]  /*aa00*/  @!P0 NANOSLEEP.SYNCS 0x989680 ;  /* 0x009896800000895d */ /* 0x004fea0003900000 */
[----:B------:R-:W2:Y:S02]  /*aa10*/  @!P0 SYNCS.PHASECHK.TRANS64 P0, [R0+URZ], R3 ;  /* 0x00000003000085a7 */ /* 0x000ea400080010ff */
[----:B--2---:R-:W-:Y:S05]  /*aa20*/  @!P0 BRA `(.L_x_284) ;  /* 0xfffffffc00f08947 */ /* 0x004fea000383ffff */
[----:B------:R-:W-:Y:S05]  /*aa30*/  BRA `(.L_x_285) ;  /* 0xffffffa000007947 */ /* 0x000fea000383ffff */
.L_x_94:
[----:B---3--:R-:W-:-:S07]  /*aa40*/  MOV R0, UR5 ;  /* 0x0000000500007c02 */ /* 0x008fce0008000f00 */
.L_x_286:
[----:B-1----:R1:W2:Y:S02]  /*aa50*/  SYNCS.PHASECHK.TRANS64.TRYWAIT P0, [R0+URZ], R3 ;  /* 0x00000003000075a7 */ /* 0x0022a400080011ff */
[----:B--2---:R-:W-:Y:S05]  /*aa60*/  @!P0 NANOSLEEP.SYNCS 0x989680 ;  /* 0x009896800000895d */ /* 0x004fea0003900000 */
[----:B------:R-:W2:Y:S02]  /*aa70*/  @!P0 SYNCS.PHASECHK.TRANS64 P0, [R0+URZ], R3 ;  /* 0x00000003000085a7 */ /* 0x000ea400080010ff */
[----:B--2---:R-:W-:Y:S05]  /*aa80*/  @!P0 BRA `(.L_x_286) ;  /* 0xfffffffc00f08947 */ /* 0x004fea000383ffff */
[----:B------:R-:W-:Y:S05]  /*aa90*/  BRA `(.L_x_287) ;  /* 0xffffffa0000c7947 */ /* 0x000fea000383ffff */
.L_x_95:
[----:B---3--:R-:W-:-:S07]  /*aaa0*/  MOV R0, UR5 ;  /* 0x0000000500007c02 */ /* 0x008fce0008000f00 */
.L_x_288:
[----:B-1----:R1:W2:Y:S02]  /*aab0*/  SYNCS.PHASECHK.TRANS64.TRYWAIT P0, [R0+URZ], R3 ;  /* 0x00000003000075a7 */ /* 0x0022a400080011ff */
[----:B--2---:R-:W-:Y:S05]  /*aac0*/  @!P0 NANOSLEEP.SYNCS 0x989680 ;  /* 0x009896800000895d */ /* 0x004fea0003900000 */
[----:B------:R-:W2:Y:S02]  /*aad0*/  @!P0 SYNCS.PHASECHK.TRANS64 P0, [R0+URZ], R3 ;  /* 0x00000003000085a7 */ /* 0x000ea400080010ff */
[----:B--2---:R-:W-:Y:S05]  /*aae0*/  @!P0 BRA `(.L_x_288) ;  /* 0xfffffffc00f08947 */ /* 0x004fea000383ffff */
[----:B------:R-:W-:Y:S05]  /*aaf0*/  BRA `(.L_x_289) ;  /* 0xffffffa000187947 */ /* 0x000fea000383ffff */
.L_x_96:
[----:B---3--:R-:W-:-:S07]  /*ab00*/  MOV R0, UR5 ;  /* 0x0000000500007c02 */ /* 0x008fce0008000f00 */
.L_x_290:
[----:B-1----:R1:W2:Y:S02]  /*ab10*/  SYNCS.PHASECHK.TRANS64.TRYWAIT P0, [R0+URZ], R3 ;  /* 0x00000003000075a7 */ /* 0x0022a400080011ff */
[----:B--2---:R-:W-:Y:S05]  /*ab20*/  @!P0 NANOSLEEP.SYNCS 0x989680 ;  /* 0x009896800000895d */ /* 0x004fea0003900000 */
[----:B------:R-:W2:Y:S02]  /*ab30*/  @!P0 SYNCS.PHASECHK.TRANS64 P0, [R0+URZ], R3 ;  /* 0x00000003000085a7 */ /* 0x000ea400080010ff */
[----:B--2---:R-:W-:Y:S05]  /*ab40*/  @!P0 BRA `(.L_x_290) ;  /* 0xfffffffc00f08947 */ /* 0x004fea000383ffff */
[----:B------:R-:W-:Y:S05]  /*ab50*/  BRA `(.L_x_291) ;  /* 0xffffffa000247947 */ /* 0x000fea000383ffff */
.L_x_97:
[----:B---3--:R-:W-:-:S07]  /*ab60*/  MOV R0, UR5 ;  /* 0x0000000500007c02 */ /* 0x008fce0008000f00 */
.L_x_292:
[----:B-1----:R1:W2:Y:S02]  /*ab70*/  SYNCS.PHASECHK.TRANS64.TRYWAIT P0, [R0+URZ], R3 ;  /* 0x00000003000075a7 */ /* 0x0022a400080011ff */
[----:B--2---:R-:W-:Y:S05]  /*ab80*/  @!P0 NANOSLEEP.SYNCS 0x989680 ;  /* 0x009896800000895d */ /* 0x004fea0003900000 */
[----:B------:R-:W2:Y:S02]  /*ab90*/  @!P0 SYNCS.PHASECHK.TRANS64 P0, [R0+URZ], R3 ;  /* 0x00000003000085a7 */ /* 0x000ea400080010ff */
[----:B--2---:R-:W-:Y:S05]  /*aba0*/  @!P0 BRA `(.L_x_292) ;  /* 0xfffffffc00f08947 */ /* 0x004fea000383ffff */
[----:B------:R-:W-:Y:S05]  /*abb0*/  BRA `(.L_x_293) ;  /* 0xffffffa000307947 */ /* 0x000fea000383ffff */
.L_x_98:
[----:B---3--:R-:W-:-:S07]  /*abc0*/  MOV R0, UR5 ;  /* 0x0000000500007c02 */ /* 0x008fce0008000f00 */
.L_x_294:
[----:B-1----:R1:W2:Y:S02]  /*abd0*/  SYNCS.PHASECHK.TRANS64.TRYWAIT P0, [R0+URZ], R3 ;  /* 0x00000003000075a7 */ /* 0x0022a400080011ff */
[----:B--2---:R-:W-:Y:S05]  /*abe0*/  @!P0 NANOSLEEP.SYNCS 0x989680 ;  /* 0x009896800000895d */ /* 0x004fea0003900000 */
[----:B------:R-:W2:Y:S02]  /*abf0*/  @!P0 SYNCS.PHASECHK.TRANS64 P0, [R0+URZ], R3 ;  /* 0x00000003000085a7 */ /* 0x000ea400080010ff */
[----:B--2---:R-:W-:Y:S05]  /*ac00*/  @!P0 BRA `(.L_x_294) ;  /* 0xfffffffc00f08947 */ /* 0x004fea000383ffff */
[----:B------:R-:W-:Y:S05]  /*ac10*/  BRA `(.L_x_295) ;  /* 0xffffffa0003c7947 */ /* 0x000fea000383ffff */
.L_x_99:
[----:B---3--:R-:W-:-:S07]  /*ac20*/  MOV R0, UR5 ;  /* 0x0000000500007c02 */ /* 0x008fce0008000f00 */
.L_x_296:
[----:B-1----:R1:W2:Y:S02]  /*ac30*/  SYNCS.PHASECHK.TRANS64.TRYWAIT P0, [R0+URZ], R3 ;  /* 0x00000003000075a7 */ /* 0x0022a400080011ff */
[----:B--2---:R-:W-:Y:S05]  /*ac40*/  @!P0 NANOSLEEP.SYNCS 0x989680 ;  /* 0x009896800000895d */ /* 0x004fea0003900000 */
[----:B------:R-:W2:Y:S02]  /*ac50*/  @!P0 SYNCS.PHASECHK.TRANS64 P0, [R0+URZ], R3 ;  /* 0x00000003000085a7 */ /* 0x000ea400080010ff */
[----:B--2---:R-:W-:Y:S05]  /*ac60*/  @!P0 BRA `(.L_x_296) ;  /* 0xfffffffc00f08947 */ /* 0x004fea000383ffff */
[----:B------:R-:W-:Y:S05]  /*ac70*/  BRA `(.L_x_297) ;  /* 0xffffffa000487947 */ /* 0x000fea000383ffff */
.L_x_100:
[----:B---3--:R-:W-:-:S07]  /*ac80*/  MOV R0, UR5 ;  /* 0x0000000500007c02 */ /* 0x008fce0008000f00 */
.L_x_298:
[----:B-1----:R1:W2:Y:S02]  /*ac90*/  SYNCS.PHASECHK.TRANS64.TRYWAIT P0, [R0+URZ], R3 ;  /* 0x00000003000075a7 */ /* 0x0022a400080011ff */
[----:B--2---:R-:W-:Y:S05]  /*aca0*/  @!P0 NANOSLEEP.SYNCS 0x989680 ;  /* 0x009896800000895d */ /* 0x004fea0003900000 */
[----:B------:R-:W2:Y:S02]  /*acb0*/  @!P0 SYNCS.PHASECHK.TRANS64 P0, [R0+URZ], R3 ;  /* 0x00000003000085a7 */ /* 0x000ea400080010ff */
[----:B--2---:R-:W-:Y:S05]  /*acc0*/  @!P0 BRA `(.L_x_298) ;  /* 0xfffffffc00f08947 */ /* 0x004fea000383ffff */
[----:B------:R-:W-:Y:S05]  /*acd0*/  BRA `(.L_x_299) ;  /* 0xffffffa000547947 */ /* 0x000fea000383ffff */
.L_x_101:
[----:B---3--:R-:W-:-:S07]  /*ace0*/  MOV R0, UR5 ;  /* 0x0000000500007c02 */ /* 0x008fce0008000f00 */
.L_x_300:
[----:B-1----:R1:W2:Y:S02]  /*acf0*/  SYNCS.PHASECHK.TRANS64.TRYWAIT P0, [R0+URZ], R3 ;  /* 0x00000003000075a7 */ /* 0x0022a400080011ff */
[----:B--2---:R-:W-:Y:S05]  /*ad00*/  @!P0 NANOSLEEP.SYNCS 0x989680 ;  /* 0x009896800000895d */ /* 0x004fea0003900000 */
[----:B------:R-:W2:Y:S02]  /*ad10*/  @!P0 SYNCS.PHASECHK.TRANS64 P0, [R0+URZ], R3 ;  /* 0x00000003000085a7 */ /* 0x000ea400080010ff */
[----:B--2---:R-:W-:Y:S05]  /*ad20*/  @!P0 BRA `(.L_x_300) ;  /* 0xfffffffc00f08947 */ /* 0x004fea000383ffff */
[----:B------:R-:W-:Y:S05]  /*ad30*/  BRA `(.L_x_301) ;  /* 0xffffffa000607947 */ /* 0x000fea000383ffff */
.L_x_102:
[----:B---3--:R-:W-:-:S07]  /*ad40*/  MOV R0, UR5 ;  /* 0x0000000500007c02 */ /* 0x008fce0008000f00 */
.L_x_302:
[----:B-1----:R1:W2:Y:S02]  /*ad50*/  SYNCS.PHASECHK.TRANS64.TRYWAIT P0, [R0+URZ], R3 ;  /* 0x00000003000075a7 */ /* 0x0022a400080011ff */
[----:B--2---:R-:W-:Y:S05]  /*ad60*/  @!P0 NANOSLEEP.SYNCS 0x989680 ;  /* 0x009896800000895d */ /* 0x004fea0003900000 */
[----:B------:R-:W2:Y:S02]  /*ad70*/  @!P0 SYNCS.PHASECHK.TRANS64 P0, [R0+URZ], R3 ;  /* 0x00000003000085a7 */ /* 0x000ea400080010ff */
[----:B--2---:R-:W-:Y:S05]  /*ad80*/  @!P0 BRA `(.L_x_302) ;  /* 0xfffffffc00f08947 */ /* 0x004fea000383ffff */
[----:B------:R-:W-:Y:S05]  /*ad90*/  BRA `(.L_x_303) ;  /* 0xffffffa0006c7947 */ /* 0x000fea000383ffff */
.L_x_103:
[----:B---3--:R-:W-:-:S07]  /*ada0*/  MOV R0, UR5 ;  /* 0x0000000500007c02 */ /* 0x008fce0008000f00 */
.L_x_304:
[----:B-1----:R1:W2:Y:S02]  /*adb0*/  SYNCS.PHASECHK.TRANS64.TRYWAIT P0, [R0+URZ], R3 ;  /* 0x00000003000075a7 */ /* 0x0022a400080011ff */
[----:B--2---:R-:W-:Y:S05]  /*adc0*/  @!P0 NANOSLEEP.SYNCS 0x989680 ;  /* 0x009896800000895d */ /* 0x004fea0003900000 */
[----:B------:R-:W2:Y:S02]  /*add0*/  @!P0 SYNCS.PHASECHK.TRANS64 P0, [R0+URZ], R3 ;  /* 0x00000003000085a7 */ /* 0x000ea400080010ff */
[----:B--2---:R-:W-:Y:S05]  /*ade0*/  @!P0 BRA `(.L_x_304) ;  /* 0xfffffffc00f08947 */ /* 0x004fea000383ffff */
[----:B------:R-:W-:Y:S05]  /*adf0*/  BRA `(.L_x_305) ;  /* 0xffffffa000787947 */ /* 0x000fea000383ffff */
.L_x_104:
[----:B---3--:R-:W-:-:S07]  /*ae00*/  MOV R0, UR5 ;  /* 0x0000000500007c02 */ /* 0x008fce0008000f00 */
.L_x_306:
[----:B-1----:R1:W2:Y:S02]  /*ae10*/  SYNCS.PHASECHK.TRANS64.TRYWAIT P0, [R0+URZ], R3 ;  /* 0x00000003000075a7 */ /* 0x0022a400080011ff */
[----:B--2---:R-:W-:Y:S05]  /*ae20*/  @!P0 NANOSLEEP.SYNCS 0x989680 ;  /* 0x009896800000895d */ /* 0x004fea0003900000 */
[----:B------:R-:W2:Y:S02]  /*ae30*/  @!P0 SYNCS.PHASECHK.TRANS64 P0, [R0+URZ], R3 ;  /* 0x00000003000085a7 */ /* 0x000ea400080010ff */
[----:B--2---:R-:W-:Y:S05]  /*ae40*/  @!P0 BRA `(.L_x_306) ;  /* 0xfffffffc00f08947 */ /* 0x004fea000383ffff */
[----:B------:R-:W-:Y:S05]  /*ae50*/  BRA `(.L_x_307) ;  /* 0xffffffa000847947 */ /* 0x000fea000383ffff */
.L_x_105:
[----:B---3--:R-:W-:-:S07]  /*ae60*/  MOV R0, UR5 ;  /* 0x0000000500007c02 */ /* 0x008fce0008000f00 */
.L_x_308:
[----:B-1----:R1:W2:Y:S02]  /*ae70*/  SYNCS.PHASECHK.TRANS64.TRYWAIT P0, [R0+URZ], R3 ;  /* 0x00000003000075a7 */ /* 0x0022a400080011ff */
[----:B--2---:R-:W-:Y:S05]  /*ae80*/  @!P0 NANOSLEEP.SYNCS 0x989680 ;  /* 0x009896800000895d */ /* 0x004fea0003900000 */
[----:B------:R-:W2:Y:S02]  /*ae90*/  @!P0 SYNCS.PHASECHK.TRANS64 P0, [R0+URZ], R3 ;  /* 0x00000003000085a7 */ /* 0x000ea400080010ff */
[----:B--2---:R-:W-:Y:S05]  /*aea0*/  @!P0 BRA `(.L_x_308) ;  /* 0xfffffffc00f08947 */ /* 0x004fea000383ffff */
[----:B------:R-:W-:Y:S05]  /*aeb0*/  BRA `(.L_x_309) ;  /* 0xffffffa000907947 */ /* 0x000fea000383ffff */
.L_x_106:
[----:B---3--:R-:W-:-:S07]  /*aec0*/  MOV R0, UR5 ;  /* 0x0000000500007c02 */ /* 0x008fce0008000f00 */
.L_x_310:
[----:B-1----:R1:W2:Y:S02]  /*aed0*/  SYNCS.PHASECHK.TRANS64.TRYWAIT P0, [R0+URZ], R3 ;  /* 0x00000003000075a7 */ /* 0x0022a400080011ff */
[----:B--2---:R-:W-:Y:S05]  /*aee0*/  @!P0 NANOSLEEP.SYNCS 0x989680 ;  /* 0x009896800000895d */ /* 0x004fea0003900000 */
[----:B------:R-:W2:Y:S02]  /*aef0*/  @!P0 SYNCS.PHASECHK.TRANS64 P0, [R0+URZ], R3 ;  /* 0x00000003000085a7 */ /* 0x000ea400080010ff */
[----:B--2---:R-:W-:Y:S05]  /*af00*/  @!P0 BRA `(.L_x_310) ;  /* 0xfffffffc00f08947 */ /* 0x004fea000383ffff */
[----:B------:R-:W-:Y:S05]  /*af10*/  BRA `(.L_x_311) ;  /* 0xffffffa0009c7947 */ /* 0x000fea000383ffff */
.L_x_107:
[----:B---3--:R-:W-:-:S07]  /*af20*/  MOV R0, UR5 ;  /* 0x0000000500007c02 */ /* 0x008fce0008000f00 */
.L_x_312:
[----:B-1----:R1:W2:Y:S02]  /*af30*/  SYNCS.PHASECHK.TRANS64.TRYWAIT P0, [R0+URZ], R3 ;  /* 0x00000003000075a7 */ /* 0x0022a400080011ff */
[----:B--2---:R-:W-:Y:S05]  /*af40*/  @!P0 NANOSLEEP.SYNCS 0x989680 ;  /* 0x009896800000895d */ /* 0x004fea0003900000 */
[----:B------:R-:W2:Y:S02]  /*af50*/  @!P0 SYNCS.PHASECHK.TRANS64 P0, [R0+URZ], R3 ;  /* 0x00000003000085a7 */ /* 0x000ea400080010ff */
[----:B--2---:R-:W-:Y:S05]  /*af60*/  @!P0 BRA `(.L_x_312) ;  /* 0xfffffffc00f08947 */ /* 0x004fea000383ffff */
[----:B------:R-:W-:Y:S05]  /*af70*/  BRA `(.L_x_313) ;  /* 0xffffffa000a87947 */ /* 0x000fea000383ffff */
.L_x_108:
[----:B---3--:R-:W-:-:S07]  /*af80*/  MOV R0, UR5 ;  /* 0x0000000500007c02 */ /* 0x008fce0008000f00 */
.L_x_314:
[----:B-1----:R1:W2:Y:S02]  /*af90*/  SYNCS.PHASECHK.TRANS64.TRYWAIT P0, [R0+URZ], R3 ;  /* 0x00000003000075a7 */ /* 0x0022a400080011ff */
[----:B--2---:R-:W-:Y:S05]  /*afa0*/  @!P0 NANOSLEEP.SYNCS 0x989680 ;  /* 0x009896800000895d */ /* 0x004fea0003900000 */
[----:B------:R-:W2:Y:S02]  /*afb0*/  @!P0 SYNCS.PHASECHK.TRANS64 P0, [R0+URZ], R3 ;  /* 0x00000003000085a7 */ /* 0x000ea400080010ff */
[----:B--2---:R-:W-:Y:S05]  /*afc0*/  @!P0 BRA `(.L_x_314) ;  /* 0xfffffffc00f08947 */ /* 0x004fea000383ffff */
[----:B------:R-:W-:Y:S05]  /*afd0*/  BRA `(.L_x_315) ;  /* 0xffffffa000b47947 */ /* 0x000fea000383ffff */
.L_x_109:
[----:B---3--:R-:W-:-:S07]  /*afe0*/  MOV R0, UR5 ;  /* 0x0000000500007c02 */ /* 0x008fce0008000f00 */
.L_x_316:
[----:B-1----:R1:W2:Y:S02]  /*aff0*/  SYNCS.PHASECHK.TRANS64.TRYWAIT P0, [R0+URZ], R3 ;  /* 0x00000003000075a7 */ /* 0x0022a400080011ff */
[----:B--2---:R-:W-:Y:S05]  /*b000*/  @!P0 NANOSLEEP.SYNCS 0x989680 ;  /* 0x009896800000895d */ /* 0x004fea0003900000 */
[----:B------:R-:W2:Y:S02]  /*b010*/  @!P0 SYNCS.PHASECHK.TRANS64 P0, [R0+URZ], R3 ;  /* 0x00000003000085a7 */ /* 0x000ea400080010ff */
[----:B--2---:R-:W-:Y:S05]  /*b020*/  @!P0 BRA `(.L_x_316) ;  /* 0xfffffffc00f08947 */ /* 0x004fea000383ffff */
[----:B------:R-:W-:Y:S05]  /*b030*/  BRA `(.L_x_317) ;  /* 0xffffffa000c07947 */ /* 0x000fea000383ffff */
.L_x_110:
[----:B---3--:R-:W-:-:S07]  /*b040*/  MOV R0, UR5 ;  /* 0x0000000500007c02 */ /* 0x008fce0008000f00 */
.L_x_318:
[----:B-1----:R1:W2:Y:S02]  /*b050*/  SYNCS.PHASECHK.TRANS64.TRYWAIT P0, [R0+URZ], R3 ;  /* 0x00000003000075a7 */ /* 0x0022a400080011ff */
[----:B--2---:R-:W-:Y:S05]  /*b060*/  @!P0 NANOSLEEP.SYNCS 0x989680 ;  /* 0x009896800000895d */ /* 0x004fea0003900000 */
[----:B------:R-:W2:Y:S02]  /*b070*/  @!P0 SYNCS.PHASECHK.TRANS64 P0, [R0+URZ], R3 ;  /* 0x00000003000085a7 */ /* 0x000ea400080010ff */
[----:B--2---:R-:W-:Y:S05]  /*b080*/  @!P0 BRA `(.L_x_318) ;  /* 0xfffffffc00f08947 */ /* 0x004fea000383ffff */
[----:B------:R-:W-:Y:S05]  /*b090*/  BRA `(.L_x_319) ;  /* 0xffffffa000cc7947 */ /* 0x000fea000383ffff */
.L_x_111:
[----:B---3--:R-:W-:-:S07]  /*b0a0*/  MOV R0, UR5 ;  /* 0x0000000500007c02 */ /* 0x008fce0008000f00 */
.L_x_320:
[----:B-1----:R1:W2:Y:S02]  /*b0b0*/  SYNCS.PHASECHK.TRANS64.TRYWAIT P0, [R0+URZ], R3 ;  /* 0x00000003000075a7 */ /* 0x0022a400080011ff */
[----:B--2---:R-:W-:Y:S05]  /*b0c0*/  @!P0 NANOSLEEP.SYNCS 0x989680 ;  /* 0x009896800000895d */ /* 0x004fea0003900000 */
[----:B------:R-:W2:Y:S02]  /*b0d0*/  @!P0 SYNCS.PHASECHK.TRANS64 P0, [R0+URZ], R3 ;  /* 0x00000003000085a7 */ /* 0x000ea400080010ff */
[----:B--2---:R-:W-:Y:S05]  /*b0e0*/  @!P0 BRA `(.L_x_320) ;  /* 0xfffffffc00f08947 */ /* 0x004fea000383ffff */
[----:B------:R-:W-:Y:S05]  /*b0f0*/  BRA `(.L_x_321) ;  /* 0xffffffa000d87947 */ /* 0x000fea000383ffff */
.L_x_112:
[----:B---3--:R-:W-:-:S07]  /*b100*/  MOV R0, UR5 ;  /* 0x0000000500007c02 */ /* 0x008fce0008000f00 */
.L_x_322:
[----:B-1----:R1:W2:Y:S02]  /*b110*/  SYNCS.PHASECHK.TRANS64.TRYWAIT P0, [R0+URZ], R3 ;  /* 0x00000003000075a7 */ /* 0x0022a400080011ff */
[----:B--2---:R-:W-:Y:S05]  /*b120*/  @!P0 NANOSLEEP.SYNCS 0x989680 ;  /* 0x009896800000895d */ /* 0x004fea0003900000 */
[----:B------:R-:W2:Y:S02]  /*b130*/  @!P0 SYNCS.PHASECHK.TRANS64 P0, [R0+URZ], R3 ;  /* 0x00000003000085a7 */ /* 0x000ea400080010ff */
[----:B--2---:R-:W-:Y:S05]  /*b140*/  @!P0 BRA `(.L_x_322) ;  /* 0xfffffffc00f08947 */ /* 0x004fea000383ffff */
[----:B------:R-:W-:Y:S05]  /*b150*/  BRA `(.L_x_323) ;  /* 0xffffffa000e47947 */ /* 0x000fea000383ffff */
.L_x_113:
[----:B---3--:R-:W-:-:S07]  /*b160*/  MOV R0, UR5 ;  /* 0x0000000500007c02 */ /* 0x008fce0008000f00 */
.L_x_324:
[----:B-1----:R1:W2:Y:S02]  /*b170*/  SYNCS.PHASECHK.TRANS64.TRYWAIT P0, [R0+URZ], R3 ;  /* 0x00000003000075a7 */ /* 0x0022a400080011ff */
[----:B--2---:R-:W-:Y:S05]  /*b180*/  @!P0 NANOSLEEP.SYNCS 0x989680 ;  /* 0x009896800000895d */ /* 0x004fea0003900000 */
[----:B------:R-:W2:Y:S02]  /*b190*/  @!P0 SYNCS.PHASECHK.TRANS64 P0, [R0+URZ], R3 ;  /* 0x00000003000085a7 */ /* 0x000ea400080010ff */
[----:B--2---:R-:W-:Y:S05]  /*b1a0*/  @!P0 BRA `(.L_x_324) ;  /* 0xfffffffc00f08947 */ /* 0x004fea000383ffff */
[----:B------:R-:W-:Y:S05]  /*b1b0*/  BRA `(.L_x_325) ;  /* 0xffffffa000f07947 */ /* 0x000fea000383ffff */
.L_x_114:
[----:B---3--:R-:W-:-:S07]  /*b1c0*/  MOV R0, UR5 ;  /* 0x0000000500007c02 */ /* 0x008fce0008000f00 */
.L_x_326:
[----:B-1----:R1:W2:Y:S02]  /*b1d0*/  SYNCS.PHASECHK.TRANS64.TRYWAIT P0, [R0+URZ], R3 ;  /* 0x00000003000075a7 */ /* 0x0022a400080011ff */
[----:B--2---:R-:W-:Y:S05]  /*b1e0*/  @!P0 NANOSLEEP.SYNCS 0x989680 ;  /* 0x009896800000895d */ /* 0x004fea0003900000 */
[----:B------:R-:W2:Y:S02]  /*b1f0*/  @!P0 SYNCS.PHASECHK.TRANS64 P0, [R0+URZ], R3 ;  /* 0x00000003000085a7 */ /* 0x000ea400080010ff */
[----:B--2---:R-:W-:Y:S05]  /*b200*/  @!P0 BRA `(.L_x_326) ;  /* 0xfffffffc00f08947 */ /* 0x004fea000383ffff */
[----:B------:R-:W-:Y:S05]  /*b210*/  BRA `(.L_x_327) ;  /* 0xffffffa000fc7947 */ /* 0x000fea000383ffff */
.L_x_117:
[----:B-1----:R1:W2:Y:S02]  /*b220*/  SYNCS.PHASECHK.TRANS64.TRYWAIT P0, [R0+URZ+0x500], R5 ;  /* 0x00050005000075a7 */ /* 0x0022a400080011ff */
[----:B--2---:R-:W-:Y:S05]  /*b230*/  @!P0 NANOSLEEP.SYNCS 0x989680 ;  /* 0x009896800000895d */ /* 0x004fea0003900000 */
[----:B------:R-:W2:Y:S02]  /*b240*/  @!P0 SYNCS.PHASECHK.TRANS64 P0, [R0+URZ+0x500], R5 ;  /* 0x00050005000085a7 */ /* 0x000ea400080010ff */
[----:B--2---:R-:W-:Y:S05]  /*b250*/  @!P0 BRA `(.L_x_117) ;  /* 0xfffffffc00f08947 */ /* 0x004fea000383ffff */
[----:B------:R-:W-:Y:S05]  /*b260*/  BRA `(.L_x_328) ;  /* 0xffffffa4005c7947 */ /* 0x000fea000383ffff */
.L_x_118:
[----:B------:R-:W-:-:S07]  /*b270*/  MOV R0, UR5 ;  /* 0x0000000500007c02 */ /* 0x000fce0008000f00 */
.L_x_329:
[----:B-1----:R1:W2:Y:S02]  /*b280*/  SYNCS.PHASECHK.TRANS64.TRYWAIT P0, [R0+URZ+0x4b0], R7 ;  /* 0x0004b007000075a7 */ /* 0x0022a400080011ff */
[----:B--2---:R-:W-:Y:S05]  /*b290*/  @!P0 NANOSLEEP.SYNCS 0x989680 ;  /* 0x009896800000895d */ /* 0x004fea0003900000 */
[----:B------:R-:W2:Y:S02]  /*b2a0*/  @!P0 SYNCS.PHASECHK.TRANS64 P0, [R0+URZ+0x4b0], R7 ;  /* 0x0004b007000085a7 */ /* 0x000ea400080010ff */
[----:B--2---:R-:W-:Y:S05]  /*b2b0*/  @!P0 BRA `(.L_x_329) ;  /* 0xfffffffc00f08947 */ /* 0x004fea000383ffff */
[----:B------:R-:W-:Y:S05]  /*b2c0*/  BRA `(.L_x_330) ;  /* 0xffffffa4006c7947 */ /* 0x000fea000383ffff */
.L_x_119:
[----:B-1----:R1:W2:Y:S02]  /*b2d0*/  SYNCS.PHASECHK.TRANS64.TRYWAIT P1, [R0+URZ+0x4a0], R5 ;  /* 0x0004a005000075a7 */ /* 0x0022a400080211ff */
[----:B--2---:R-:W-:Y:S05]  /*b2e0*/  @!P1 NANOSLEEP.SYNCS 0x989680 ;  /* 0x009896800000995d */ /* 0x004fea0003900000 */
[----:B------:R-:W2:Y:S02]  /*b2f0*/  @!P1 SYNCS.PHASECHK.TRANS64 P1, [R0+URZ+0x4a0], R5 ;  /* 0x0004a005000095a7 */ /* 0x000ea400080210ff */
[----:B--2---:R-:W-:Y:S05]  /*b300*/  @!P1 BRA `(.L_x_119) ;  /* 0xfffffffc00f09947 */ /* 0x004fea000383ffff */
[----:B------:R-:W-:Y:S05]  /*b310*/  BRA `(.L_x_331) ;  /* 0xffffffa4009c7947 */ /* 0x000fea000383ffff */
.L_x_122:
[----:B------:R-:W-:-:S07]  /*b320*/  MOV R0, UR5 ;  /* 0x0000000500007c02 */ /* 0x000fce0008000f00 */
.L_x_332:
[----:B-1----:R1:W2:Y:S02]  /*b330*/  SYNCS.PHASECHK.TRANS64.TRYWAIT P0, [R0+URZ+0x4b0], R3 ;  /* 0x0004b003000075a7 */ /* 0x0022a400080011ff */
[----:B--2---:R-:W-:Y:S05]  /*b340*/  @!P0 NANOSLEEP.SYNCS 0x989680 ;  /* 0x009896800000895d */ /* 0x004fea0003900000 */
[----:B------:R-:W2:Y:S02]  /*b350*/  @!P0 SYNCS.PHASECHK.TRANS64 P0, [R0+URZ+0x4b0], R3 ;  /* 0x0004b003000085a7 */ /* 0x000ea400080010ff */
[----:B--2---:R-:W-:Y:S05]  /*b360*/  @!P0 BRA `(.L_x_332) ;  /* 0xfffffffc00f08947 */ /* 0x004fea000383ffff */
[----:B------:R-:W-:Y:S05]  /*b370*/  BRA `(.L_x_121) ;  /* 0xffffffa400f07947 */ /* 0x000fea000383ffff */
.L_x_131:
[----:B-1----:R-:W-:-:S04]  /*b380*/  MOV R4, UR6 ;  /* 0x0000000600047c02 */ /* 0x002fc80008000f00 */
[----:B------:R1:W2:Y:S03]  /*b390*/  SYNCS.PHASECHK.TRANS64.TRYWAIT P0, [R4+URZ+0x8], R5 ;  /* 0x00000805040075a7 */ /* 0x0002a600080011ff */
[----:B--2---:R-:W-:Y:S05]  /*b3a0*/  @!P0 NANOSLEEP.SYNCS 0x989680 ;  /* 0x009896800000895d */ /* 0x004fea0003900000 */
[----:B------:R-:W2:Y:S02]  /*b3b0*/  @!P0 SYNCS.PHASECHK.TRANS64 P0, [R4+URZ+0x8], R5 ;  /* 0x00000805040085a7 */ /* 0x000ea400080010ff */
[----:B--2---:R-:W-:Y:S05]  /*b3c0*/  @!P0 BRA `(.L_x_131) ;  /* 0xfffffffc00ec8947 */ /* 0x004fea000383ffff */
[----:B------:R-:W-:Y:S05]  /*b3d0*/  BRA `(.L_x_130) ;  /* 0xffffffa800a47947 */ /* 0x000fea000383ffff */
.L_x_133:
[----:B------:R-:W-:Y:S01]  /*b3e0*/  BSSY B0, `(.L_x_333) ;  /* 0x0000006000007945 */ /* 0x000fe20003800000 */
[----:B------:R-:W-:-:S07]  /*b3f0*/  MOV R15, 0xffffffff ;  /* 0xffffffff000f7802 */ /* 0x000fce0000000f00 */
[----:B-1---5:R-:W-:Y:S05]  /*b400*/  WARPSYNC.COLLECTIVE R15, `(.L_x_334) ;  /* 0x000000000f0c7348 */ /* 0x022fea0003c00000 */
[----:B------:R-:W-:Y:S02]  /*b410*/  ELECT P6, UR79, PT ;  /* 0x00000000004f782f */ /* 0x000fe400038c0000 */
[----:B------:R-:W-:Y:S01]  /*b420*/  MOV R14, UR79 ;  /* 0x0000004f000e7c02 */ /* 0x000fe20008000f00 */
[----:B-1---5:R-:W-:Y:S10]  /*b430*/  ENDCOLLECTIVE ;  /* 0x000000000000791b */ /* 0x022ff40003800000 */
.L_x_334:
[----:B------:R-:W-:Y:S05]  /*b440*/  BSYNC B0 ;  /* 0x0000000000007941 */ /* 0x000fea0003800000 */
.L_x_333:
[----:B------:R-:W-:Y:S05]  /*b450*/  BRA `(.L_x_335) ;  /* 0xffffffa800d47947 */ /* 0x000fea000383ffff */
.L_x_135:
[----:B-1----:R-:W-:-:S04]  /*b460*/  MOV R2, UR6 ;  /* 0x0000000600027c02 */ /* 0x002fc80008000f00 */
[----:B------:R1:W2:Y:S03]  /*b470*/  SYNCS.PHASECHK.TRANS64.TRYWAIT P0, [R2+URZ+0x8], R3 ;  /* 0x00000803020075a7 */ /* 0x0002a600080011ff */
[----:B--2---:R-:W-:Y:S05]  /*b480*/  @!P0 NANOSLEEP.SYNCS 0x989680 ;  /* 0x009896800000895d */ /* 0x004fea0003900000 */
[----:B------:R-:W2:Y:S02]  /*b490*/  @!P0 SYNCS.PHASECHK.TRANS64 P0, [R2+URZ+0x8], R3 ;  /* 0x00000803020085a7 */ /* 0x000ea400080010ff */
[----:B--2---:R-:W-:Y:S05]  /*b4a0*/  @!P0 BRA `(.L_x_135) ;  /* 0xfffffffc00ec8947 */ /* 0x004fea000383ffff */
[----:B------:R-:W-:Y:S05]  /*b4b0*/  BRA `(.L_x_134) ;  /* 0xffffffa800d87947 */ /* 0x000fea000383ffff */
.L_x_136:
[----:B-1----:R1:W2:Y:S02]  /*b4c0*/  SYNCS.PHASECHK.TRANS64.TRYWAIT P0, [R0+URZ+0x4a0], R5 ;  /* 0x0004a005000075a7 */ /* 0x0022a400080011ff */
[----:B--2---:R-:W-:Y:S05]  /*b4d0*/  @!P0 NANOSLEEP.SYNCS 0x989680 ;  /* 0x009896800000895d */ /* 0x004fea0003900000 */
[----:B------:R-:W2:Y:S02]  /*b4e0*/  @!P0 SYNCS.PHASECHK.TRANS64 P0, [R0+URZ+0x4a0], R5 ;  /* 0x0004a005000085a7 */ /* 0x000ea400080010ff */
[----:B--2---:R-:W-:Y:S05]  /*b4f0*/  @!P0 BRA `(.L_x_136) ;  /* 0xfffffffc00f08947 */ /* 0x004fea000383ffff */
[----:B------:R-:W-:Y:S05]  /*b500*/  BRA `(.L_x_336) ;  /* 0xffffffac00ac7947 */ /* 0x000fea000383ffff */
.L_x_138:
[----:B------:R-:W-:-:S07]  /*b510*/  MOV R0, UR11 ;  /* 0x0000000b00007c02 */ /* 0x000fce0008000f00 */
.L_x_337:
[----:B-1----:R1:W2:Y:S02]  /*b520*/  SYNCS.PHASECHK.TRANS64.TRYWAIT P0, [R0+URZ+0x4e0], R5 ;  /* 0x0004e005000075a7 */ /* 0x0022a400080011ff */
[----:B--2---:R-:W-:Y:S05]  /*b530*/  @!P0 NANOSLEEP.SYNCS 0x989680 ;  /* 0x009896800000895d */ /* 0x004fea0003900000 */
[----:B------:R-:W2:Y:S02]  /*b540*/  @!P0 SYNCS.PHASECHK.TRANS64 P0, [R0+URZ+0x4e0], R5 ;  /* 0x0004e005000085a7 */ /* 0x000ea400080010ff */
[----:B--2---:R-:W-:Y:S05]  /*b550*/  @!P0 BRA `(.L_x_337) ;  /* 0xfffffffc00f08947 */ /* 0x004fea000383ffff */
[----:B------:R-:W-:Y:S05]  /*b560*/  BRA `(.L_x_338) ;  /* 0xffffffac00f47947 */ /* 0x000fea000383ffff */
.L_x_141:
[----:B------:R-:W-:Y:S07]  /*b570*/  MOV R0, UR9 ;  /* 0x0000000900007c02 */ /* 0x000fee0008000f00 */
.L_x_339:
[----:B-1----:R1:W2:Y:S02]  /*b580*/  SYNCS.PHASECHK.TRANS64.TRYWAIT P0, [R0+URZ], R5 ;  /* 0x00000005000075a7 */ /* 0x0022a400080011ff */
[----:B--2---:R-:W-:Y:S05]  /*b590*/  @!P0 NANOSLEEP.SYNCS 0x989680 ;  /* 0x009896800000895d */ /* 0x004fea0003900000 */
[----:B------:R-:W2:Y:S02]  /*b5a0*/  @!P0 SYNCS.PHASECHK.TRANS64 P0, [R0+URZ], R5 ;  /* 0x00000005000085a7 */ /* 0x000ea400080010ff */
[----:B--2---:R-:W-:Y:S05]  /*b5b0*/  @!P0 BRA `(.L_x_339) ;  /* 0xfffffffc00f08947 */ /* 0x004fea000383ffff */
[----:B------:R-:W-:Y:S05]  /*b5c0*/  BRA `(.L_x_140) ;  /* 0xffffffb0000c7947 */ /* 0x000fea000383ffff */
.L_x_145:
[----:B-1----:R-:W-:-:S07]  /*b5d0*/  MOV R0, UR7 ;  /* 0x0000000700007c02 */ /* 0x002fce0008000f00 */
.L_x_340:
[----:B-1----:R1:W2:Y:S02]  /*b5e0*/  SYNCS.PHASECHK.TRANS64.TRYWAIT P0, [R0+URZ], R3 ;  /* 0x00000003000075a7 */ /* 0x0022a400080011ff */
[----:B--2---:R-:W-:Y:S05]  /*b5f0*/  @!P0 NANOSLEEP.SYNCS 0x989680 ;  /* 0x009896800000895d */ /* 0x004fea0003900000 */
[----:B------:R-:W2:Y:S02]  /*b600*/  @!P0 SYNCS.PHASECHK.TRANS64 P0, [R0+URZ], R3 ;  /* 0x00000003000085a7 */ /* 0x000ea400080010ff */
[----:B--2---:R-:W-:Y:S05]  /*b610*/  @!P0 BRA `(.L_x_340) ;  /* 0xfffffffc00f08947 */ /* 0x004fea000383ffff */
[----:B------:R-:W-:Y:S05]  /*b620*/  BRA `(.L_x_341) ;  /* 0xffffffb000c47947 */ /* 0x000fea000383ffff */
.L_x_146:
[----:B------:R-:W-:-:S07]  /*b630*/  MOV R0, UR7 ;  /* 0x0000000700007c02 */ /* 0x000fce0008000f00 */
.L_x_342:
[----:B-1----:R1:W2:Y:S02]  /*b640*/  SYNCS.PHASECHK.TRANS64.TRYWAIT P0, [R0+URZ], R3 ;  /* 0x00000003000075a7 */ /* 0x0022a400080011ff */
[----:B--2---:R-:W-:Y:S05]  /*b650*/  @!P0 NANOSLEEP.SYNCS 0x989680 ;  /* 0x009896800000895d */ /* 0x004fea0003900000 */
[----:B------:R-:W2:Y:S02]  /*b660*/  @!P0 SYNCS.PHASECHK.TRANS64 P0, [R0+URZ], R3 ;  /* 0x00000003000085a7 */ /* 0x000ea400080010ff */
[----:B--2---:R-:W-:Y:S05]  /*b670*/  @!P0 BRA `(.L_x_342) ;  /* 0xfffffffc00f08947 */ /* 0x004fea000383ffff */
[----:B------:R-:W-:Y:S05]  /*b680*/  BRA `(.L_x_343) ;  /* 0xffffffb000d07947 */ /* 0x000fea000383ffff */
.L_x_147:
[----:B------:R-:W-:-:S07]  /*b690*/  MOV R0, UR7 ;  /* 0x0000000700007c02 */ /* 0x000fce0008000f00 */
.L_x_344:
[----:B-1----:R1:W2:Y:S02]  /*b6a0*/  SYNCS.PHASECHK.TRANS64.TRYWAIT P0, [R0+URZ], R3 ;  /* 0x00000003000075a7 */ /* 0x0022a400080011ff */
[----:B--2---:R-:W-:Y:S05]  /*b6b0*/  @!P0 NANOSLEEP.SYNCS 0x989680 ;  /* 0x009896800000895d */ /* 0x004fea0003900000 */
[----:B------:R-:W2:Y:S02]  /*b6c0*/  @!P0 SYNCS.PHASECHK.TRANS64 P0, [R0+URZ], R3 ;  /* 0x00000003000085a7 */ /* 0x000ea400080010ff */
[----:B--2---:R-:W-:Y:S05]  /*b6d0*/  @!P0 BRA `(.L_x_344) ;  /* 0xfffffffc00f08947 */ /* 0x004fea000383ffff */
[----:B------:R-:W-:Y:S05]  /*b6e0*/  BRA `(.L_x_345) ;  /* 0xffffffb000dc7947 */ /* 0x000fea000383ffff */
.L_x_150:
[----:B------:R-:W-:-:S07]  /*b6f0*/  MOV R0, UR8 ;  /* 0x0000000800007c02 */ /* 0x000fce0008000f00 */
.L_x_346:
[----:B-1----:R1:W2:Y:S02]  /*b700*/  SYNCS.PHASECHK.TRANS64.TRYWAIT P1, [R0+URZ+0x520], R3 ;  /* 0x00052003000075a7 */ /* 0x0022a400080211ff */
[----:B--2---:R-:W-:Y:S05]  /*b710*/  @!P1 NANOSLEEP.SYNCS 0x989680 ;  /* 0x009896800000995d */ /* 0x004fea0003900000 */
[----:B------:R-:W2:Y:S02]  /*b720*/  @!P1 SYNCS.PHASECHK.TRANS64 P1, [R0+URZ+0x520], R3 ;  /* 0x00052003000095a7 */ /* 0x000ea400080210ff */
[----:B--2---:R-:W-:Y:S05]  /*b730*/  @!P1 BRA `(.L_x_346) ;  /* 0xfffffffc00f09947 */ /* 0x004fea000383ffff */
[----:B------:R-:W-:Y:S05]  /*b740*/  BRA `(.L_x_347) ;  /* 0xffffffb400287947 */ /* 0x000fea000383ffff */
.L_x_155:
[----:B--2---:R2:W4:Y:S02]  /*b750*/  SYNCS.PHASECHK.TRANS64.TRYWAIT P0, [R0+URZ+0x4a0], R3 ;  /* 0x0004a003000075a7 */ /* 0x00452400080011ff */
[----:B----4-:R-:W-:Y:S05]  /*b760*/  @!P0 NANOSLEEP.SYNCS 0x989680 ;  /* 0x009896800000895d */ /* 0x010fea0003900000 */
[----:B------:R-:W4:Y:S02]  /*b770*/  @!P0 SYNCS.PHASECHK.TRANS64 P0, [R0+URZ+0x4a0], R3 ;  /* 0x0004a003000085a7 */ /* 0x000f2400080010ff */
[----:B----4-:R-:W-:Y:S05]  /*b780*/  @!P0 BRA `(.L_x_155) ;  /* 0xfffffffc00f08947 */ /* 0x010fea000383ffff */
[----:B------:R-:W-:Y:S05]  /*b790*/  BRA `(.L_x_348) ;  /* 0xffffffb8002c7947 */ /* 0x000fea000383ffff */
.L_x_158:
[----:B------:R-:W-:Y:S07]  /*b7a0*/  MOV R0, UR6 ;  /* 0x0000000600007c02 */ /* 0x000fee0008000f00 */
.L_x_349:
[----:B--2---:R2:W4:Y:S02]  /*b7b0*/  SYNCS.PHASECHK.TRANS64.TRYWAIT P0, [R0+URZ+0x498], R3 ;  /* 0x00049803000075a7 */ /* 0x00452400080011ff */
[----:B----4-:R-:W-:Y:S05]  /*b7c0*/  @!P0 NANOSLEEP.SYNCS 0x989680 ;  /* 0x009896800000895d */ /* 0x010fea0003900000 */
[----:B------:R-:W4:Y:S02]  /*b7d0*/  @!P0 SYNCS.PHASECHK.TRANS64 P0, [R0+URZ+0x498], R3 ;  /* 0x00049803000085a7 */ /* 0x000f2400080010ff */
[----:B----4-:R-:W-:Y:S05]  /*b7e0*/  @!P0 BRA `(.L_x_349) ;  /* 0xfffffffc00f08947 */ /* 0x010fea000383ffff */
[----:B------:R-:W-:Y:S05]  /*b7f0*/  BRA `(.L_x_157) ;  /* 0xffffffbc00187947 */ /* 0x000fea000383ffff */
.L_x_161:
[----:B------:R-:W-:Y:S07]  /*b800*/  MOV R3, UR6 ;  /* 0x0000000600037c02 */ /* 0x000fee0008000f00 */
.L_x_350:
[----:B-1----:R1:W2:Y:S02]  /*b810*/  SYNCS.PHASECHK.TRANS64.TRYWAIT P2, [R3+URZ+0x488], R26 ;  /* 0x0004881a030075a7 */ /* 0x0022a400080411ff */
[----:B--2---:R-:W-:Y:S05]  /*b820*/  @!P2 NANOSLEEP.SYNCS 0x989680 ;  /* 0x009896800000a95d */ /* 0x004fea0003900000 */
[----:B------:R-:W2:Y:S02]  /*b830*/  @!P2 SYNCS.PHASECHK.TRANS64 P2, [R3+URZ+0x488], R26 ;  /* 0x0004881a0300a5a7 */ /* 0x000ea400080410ff */
[----:B--2---:R-:W-:Y:S05]  /*b840*/  @!P2 BRA `(.L_x_350) ;  /* 0xfffffffc00f0a947 */ /* 0x004fea000383ffff */
[----:B------:R-:W-:Y:S05]  /*b850*/  BRA `(.L_x_351) ;  /* 0xffffffbc00ac7947 */ /* 0x000fea000383ffff */
.L_x_164:
[----:B--2---:R2:W3:Y:S02]  /*b860*/  SYNCS.PHASECHK.TRANS64.TRYWAIT P0, [R0+URZ+0x4a0], R3 ;  /* 0x0004a003000075a7 */ /* 0x0044e400080011ff */
[----:B---3--:R-:W-:Y:S05]  /*b870*/  @!P0 NANOSLEEP.SYNCS 0x989680 ;  /* 0x009896800000895d */ /* 0x008fea0003900000 */
[----:B------:R-:W3:Y:S02]  /*b880*/  @!P0 SYNCS.PHASECHK.TRANS64 P0, [R0+URZ+0x4a0], R3 ;  /* 0x0004a003000085a7 */ /* 0x000ee400080010ff */
[----:B---3--:R-:W-:Y:S05]  /*b890*/  @!P0 BRA `(.L_x_164) ;  /* 0xfffffffc00f08947 */ /* 0x008fea000383ffff */
[----:B------:R-:W-:Y:S05]  /*b8a0*/  BRA `(.L_x_352) ;  /* 0xffffffc4000c7947 */ /* 0x000fea000383ffff */
.L_x_175:
[----:B-1----:R-:W-:Y:S04]  /*b8b0*/  MOV R0, UR43 ;  /* 0x0000002b00007c02 */ /* 0x002fe80008000f00 */
[----:B------:R1:W2:Y:S03]  /*b8c0*/  SYNCS.PHASECHK.TRANS64.TRYWAIT P1, [R0+URZ+0x480], R3 ;  /* 0x00048003000075a7 */ /* 0x0002a600080211ff */
[----:B--2---:R-:W-:Y:S05]  /*b8d0*/  @!P1 NANOSLEEP.SYNCS 0x989680 ;  /* 0x009896800000995d */ /* 0x004fea0003900000 */
[----:B------:R-:W2:Y:S02]  /*b8e0*/  @!P1 SYNCS.PHASECHK.TRANS64 P1, [R0+URZ+0x480], R3 ;  /* 0x00048003000095a7 */ /* 0x000ea400080210ff */
[----:B--2---:R-:W-:Y:S05]  /*b8f0*/  @!P1 BRA `(.L_x_175) ;  /* 0xfffffffc00ec9947 */ /* 0x004fea000383ffff */
[----:B------:R-:W-:Y:S05]  /*b900*/  BRA `(.L_x_174) ;  /* 0xffffffcc00ec7947 */ /* 0x000fea000383ffff */
.L_x_177:
[----:B------:R1:W1:Y:S02]  /*b910*/  SYNCS.PHASECHK.TRANS64.TRYWAIT P1, [R113+URZ+0x4c0], R2 ;  /* 0x0004c002710075a7 */ /* 0x00026400080211ff */
[----:B-1----:R-:W-:Y:S05]  /*b920*/  @!P1 NANOSLEEP.SYNCS 0x989680 ;  /* 0x009896800000995d */ /* 0x002fea0003900000 */
[----:B------:R-:W1:Y:S02]  /*b930*/  @!P1 SYNCS.PHASECHK.TRANS64 P1, [R113+URZ+0x4c0], R2 ;  /* 0x0004c002710095a7 */ /* 0x000e6400080210ff */
[----:B-1----:R-:W-:Y:S05]  /*b940*/  @!P1 BRA `(.L_x_177) ;  /* 0xfffffffc00f09947 */ /* 0x002fea000383ffff */
[----:B------:R-:W-:Y:S05]  /*b950*/  BRA `(.L_x_176) ;  /* 0xffffffd000287947 */ /* 0x000fea000383ffff */
        .weak           $__internal_0_$__cuda_sm10x_tcgen05_guardrail_trap_col_being_dealloced_not_returned_by_alloc
        .type           $__internal_0_$__cuda_sm10x_tcgen05_guardrail_trap_col_being_dealloced_not_returned_by_alloc,@function
        .size           $__internal_0_$__cuda_sm10x_tcgen05_guardrail_trap_col_being_dealloced_not_returned_by_alloc,($__internal_1_$__cuda_sm10x_tcgen05_guardrail_trap_phase_invalid_during_alloc - $__internal_0_$__cuda_sm10x_tcgen05_guardrail_trap_col_being_dealloced_not_returned_by_alloc)
$__internal_0_$__cuda_sm10x_tcgen05_guardrail_trap_col_being_dealloced_not_returned_by_alloc:
[----:B------:R-:W-:Y:S05]  /*b960*/  BPT.TRAP 0x1 ;  /* 0x000000040000795c */ /* 0x000fea0000300000 */
[----:B------:R-:W-:-:S04]  /*b970*/  HFMA2 R3, -RZ, RZ, 0, 0 ;  /* 0x00000000ff037431 */ /* 0x000fc800000001ff */
[----:B------:R-:W-:Y:S05]  /*b980*/  RET.REL.NODEC R2 `(_ZN7cutlass13device_kernelINS_4gemm6kernel13GemmUniversalIN4cute5tupleIJiiiiEEENS1_10collective13CollectiveMmaINS1_35MainloopSm100TmaUmmaWarpSpecializedILi72ELi2ELi4ENS5_IJNS4_1CILi2EEENSA_ILi1EEESC_EEEEENS5_IJNSA_ILi128EEENSA_ILi64EEENSA_ILi32EEEEEENS_12float_e5m2_tENS5_IJlSC_lEEESJ_SK_NS4_8TiledMMAINS4_8MMA_AtomIJNS4_10MMA_TraitsINS4_25SM100_MMA_F8F6F4_2x1SM_SSEJSJ_SJ_fSF_SG_NS4_17integral_constantINS4_4UMMA5MajorELSR_0EEESS_NSP_INSQ_7ScaleInELST_0EEESU_EEEEEENS4_6LayoutINS5_IJSC_SC_SC_EEENS5_IJNSA_ILi0EEESZ_SZ_EEEEENS5_IJNS4_10UnderscoreES12_S12_EEEEENS4_18SM100_TMA_2SM_LOADENS4_14ComposedLayoutINS4_7SwizzleILi1ELi4ELi3EEENS4_18smem_ptr_flag_bitsILi8EEENSX_INS5_IJNSA_ILi8EEESH_EEENS5_IJSH_SC_EEEEEEEvNS4_8identityES15_S1F_vS1G_EENS_8epilogue10collective18CollectiveEpilogueINS1I_23Sm100TmaWarpSpecializedILi1ELi1ELi32ELb0ELb0EEEJNS5_IJSG_SG_SH_EEENS5_IJNSX_ISG_SC_EES1O_EEESJ_SK_SJ_SK_NS1I_6fusion15FusionCallbacksIS1M_NS1Q_17LinearCombinationISJ_fSJ_fLNS_15FloatRoundStyleE2EEES1N_S1P_JEEENS4_5SM1004TMEM4LOAD26SM100_TMEM_LOAD_32dp32b32xENS4_13SM90_TMA_LOADENS16_INS17_ILi2ELi4ELi3EEES1A_NSX_INS5_IJS1B_SG_EEENS5_IJSG_SC_EEEEEEENS4_39AutoVectorizingCopyWithAssumedAlignmentILi128EEENS4_14SM90_TMA_STOREES25_S27_S27_EEEvvEEEEvNT_6ParamsE) ;  /* 0xffffff44029c7950 */ /* 0x000fea0003c3ffff */
        .weak           $__internal_1_$__cuda_sm10x_tcgen05_guardrail_trap_phase_invalid_during_alloc
        .type           $__internal_1_$__cuda_sm10x_tcgen05_guardrail_trap_phase_invalid_during_alloc,@function
        .size           $__internal_1_$__cuda_sm10x_tcgen05_guardrail_trap_phase_invalid_during_alloc,($__internal_2_$__cuda_sm10x_tcgen05_guardrail_trap_unallocated_columns_being_dealloced - $__internal_1_$__cuda_sm10x_tcgen05_guardrail_trap_phase_invalid_during_alloc)
$__internal_1_$__cuda_sm10x_tcgen05_guardrail_trap_phase_invalid_during_alloc:
[----:B------:R-:W-:Y:S05]  /*b990*/  BPT.TRAP 0x1 ;  /* 0x000000040000795c */ /* 0x000fea0000300000 */
[----:B------:R-:W-:-:S04]  /*b9a0*/  MOV R3, 0x0 ;  /* 0x0000000000037802 */ /* 0x000fc80000000f00 */
[----:B------:R-:W-:Y:S05]  /*b9b0*/  RET.REL.NODEC R2 `(_ZN7cutlass13device_kernelINS_4gemm6kernel13GemmUniversalIN4cute5tupleIJiiiiEEENS1_10collective13CollectiveMmaINS1_35MainloopSm100TmaUmmaWarpSpecializedILi72ELi2ELi4ENS5_IJNS4_1CILi2EEENSA_ILi1EEESC_EEEEENS5_IJNSA_ILi128EEENSA_ILi64EEENSA_ILi32EEEEEENS_12float_e5m2_tENS5_IJlSC_lEEESJ_SK_NS4_8TiledMMAINS4_8MMA_AtomIJNS4_10MMA_TraitsINS4_25SM100_MMA_F8F6F4_2x1SM_SSEJSJ_SJ_fSF_SG_NS4_17integral_constantINS4_4UMMA5MajorELSR_0EEESS_NSP_INSQ_7ScaleInELST_0EEESU_EEEEEENS4_6LayoutINS5_IJSC_SC_SC_EEENS5_IJNSA_ILi0EEESZ_SZ_EEEEENS5_IJNS4_10UnderscoreES12_S12_EEEEENS4_18SM100_TMA_2SM_LOADENS4_14ComposedLayoutINS4_7SwizzleILi1ELi4ELi3EEENS4_18smem_ptr_flag_bitsILi8EEENSX_INS5_IJNSA_ILi8EEESH_EEENS5_IJSH_SC_EEEEEEEvNS4_8identityES15_S1F_vS1G_EENS_8epilogue10collective18CollectiveEpilogueINS1I_23Sm100TmaWarpSpecializedILi1ELi1ELi32ELb0ELb0EEEJNS5_IJSG_SG_SH_EEENS5_IJNSX_ISG_SC_EES1O_EEESJ_SK_SJ_SK_NS1I_6fusion15FusionCallbacksIS1M_NS1Q_17LinearCombinationISJ_fSJ_fLNS_15FloatRoundStyleE2EEES1N_S1P_JEEENS4_5SM1004TMEM4LOAD26SM100_TMEM_LOAD_32dp32b32xENS4_13SM90_TMA_LOADENS16_INS17_ILi2ELi4ELi3EEES1A_NSX_INS5_IJS1B_SG_EEENS5_IJSG_SC_EEEEEEENS4_39AutoVectorizingCopyWithAssumedAlignmentILi128EEENS4_14SM90_TMA_STOREES25_S27_S27_EEEvvEEEEvNT_6ParamsE) ;  /* 0xffffff4402907950 */ /* 0x000fea0003c3ffff */
        .weak           $__internal_2_$__cuda_sm10x_tcgen05_guardrail_trap_unallocated_columns_being_dealloced
        .type           $__internal_2_$__cuda_sm10x_tcgen05_guardrail_trap_unallocated_columns_being_dealloced,@function
        .size           $__internal_2_$__cuda_sm10x_tcgen05_guardrail_trap_unallocated_columns_being_dealloced,(.L_x_354 - $__internal_2_$__cuda_sm10x_tcgen05_guardrail_trap_unallocated_columns_being_dealloced)
$__internal_2_$__cuda_sm10x_tcgen05_guardrail_trap_unallocated_columns_being_dealloced:
[----:B------:R-:W-:Y:S05]  /*b9c0*/  BPT.TRAP 0x1 ;  /* 0x000000040000795c */ /* 0x000fea0000300000 */
[----:B------:R-:W-:-:S04]  /*b9d0*/  HFMA2 R3, -RZ, RZ, 0, 0 ;  /* 0x00000000ff037431 */ /* 0x000fc800000001ff */
[----:B------:R-:W-:Y:S05]  /*b9e0*/  RET.REL.NODEC R2 `(_ZN7cutlass13device_kernelINS_4gemm6kernel13GemmUniversalIN4cute5tupleIJiiiiEEENS1_10collective13CollectiveMmaINS1_35MainloopSm100TmaUmmaWarpSpecializedILi72ELi2ELi4ENS5_IJNS4_1CILi2EEENSA_ILi1EEESC_EEEEENS5_IJNSA_ILi128EEENSA_ILi64EEENSA_ILi32EEEEEENS_12float_e5m2_tENS5_IJlSC_lEEESJ_SK_NS4_8TiledMMAINS4_8MMA_AtomIJNS4_10MMA_TraitsINS4_25SM100_MMA_F8F6F4_2x1SM_SSEJSJ_SJ_fSF_SG_NS4_17integral_constantINS4_4UMMA5MajorELSR_0EEESS_NSP_INSQ_7ScaleInELST_0EEESU_EEEEEENS4_6LayoutINS5_IJSC_SC_SC_EEENS5_IJNSA_ILi0EEESZ_SZ_EEEEENS5_IJNS4_10UnderscoreES12_S12_EEEEENS4_18SM100_TMA_2SM_LOADENS4_14ComposedLayoutINS4_7SwizzleILi1ELi4ELi3EEENS4_18smem_ptr_flag_bitsILi8EEENSX_INS5_IJNSA_ILi8EEESH_EEENS5_IJSH_SC_EEEEEEEvNS4_8identityES15_S1F_vS1G_EENS_8epilogue10collective18CollectiveEpilogueINS1I_23Sm100TmaWarpSpecializedILi1ELi1ELi32ELb0ELb0EEEJNS5_IJSG_SG_SH_EEENS5_IJNSX_ISG_SC_EES1O_EEESJ_SK_SJ_SK_NS1I_6fusion15FusionCallbacksIS1M_NS1Q_17LinearCombinationISJ_fSJ_fLNS_15FloatRoundStyleE2EEES1N_S1P_JEEENS4_5SM1004TMEM4LOAD26SM100_TMEM_LOAD_32dp32b32xENS4_13SM90_TMA_LOADENS16_INS17_ILi2ELi4ELi3EEES1A_NSX_INS5_IJS1B_SG_EEENS5_IJSG_SC_EEEEEEENS4_39AutoVectorizingCopyWithAssumedAlignmentILi128EEENS4_14SM90_TMA_STOREES25_S27_S27_EEEvvEEEEvNT_6ParamsE) ;  /* 0xffffff4402847950 */ /* 0x000fea0003c3ffff */
.L_x_353:
[----:B------:R-:W-:-:S00]  /*b9f0*/  BRA `(.L_x_353) ;  /* 0xfffffffc00fc7947 */ /* 0x000fc0000383ffff */
[----:B------:R-:W-:-:S00]  /*ba00*/  NOP ;  /* 0x0000000000007918 */ /* 0x000fc00000000000 */
[----:B------:R-:W-:-:S00]  /*ba10*/  NOP ;  /* 0x0000000000007918 */ /* 0x000fc00000000000 */
[----:B------:R-:W-:-:S00]  /*ba20*/  NOP ;  /* 0x0000000000007918 */ /* 0x000fc00000000000 */
[----:B------:R-:W-:-:S00]  /*ba30*/  NOP ;  /* 0x0000000000007918 */ /* 0x000fc00000000000 */
[----:B------:R-:W-:-:S00]  /*ba40*/  NOP ;  /* 0x0000000000007918 */ /* 0x000fc00000000000 */
[----:B------:R-:W-:-:S00]  /*ba50*/  NOP ;  /* 0x0000000000007918 */ /* 0x000fc00000000000 */
[----:B------:R-:W-:-:S00]  /*ba60*/  NOP ;  /* 0x0000000000007918 */ /* 0x000fc00000000000 */
[----:B------:R-:W-:-:S00]  /*ba70*/  NOP ;  /* 0x0000000000007918 */ /* 0x000fc00000000000 */
.L_x_354:


//--------------------- .nv.global.init           --------------------------
	.section	.nv.global.init,"aw",@progbits
.nv.global.init:
	.type		$str$27,@object
	.size		$str$27,($str$28 - $str$27)
$str$27:
        /*0000*/ 	.byte	0x28, 0x61, 0x64, 0x64, 0x72, 0x65, 0x73, 0x73, 0x20, 0x26, 0x20, 0x6d, 0x61, 0x73, 0x6b, 0x29
        /*0010*/ 	.byte	0x20, 0x3d, 0x3d, 0x20, 0x30, 0x00
	.type		$str$28,@object
	.size		$str$28,($str$26 - $str$28)
$str$28:
        /*0016*/ 	.byte	0x2f, 0x74, 0x6d, 0x70, 0x2f, 0x63, 0x75, 0x74, 0x6c, 0x61, 0x73, 0x73, 0x5f, 0x73, 0x77, 0x65
        /*0026*/ 	.byte	0x65, 0x70, 0x5f, 0x73, 0x72, 0x63, 0x2f, 0x69, 0x6e, 0x63, 0x6c, 0x75, 0x64, 0x65, 0x2f, 0x63
        /*0036*/ 	.byte	0x75, 0x74, 0x65, 0x2f, 0x70, 0x6f, 0x69, 0x6e, 0x74, 0x65, 0x72, 0x5f, 0x66, 0x6c, 0x61, 0x67
        /*0046*/ 	.byte	0x67, 0x65, 0x64, 0x2e, 0x68, 0x70, 0x70, 0x00
	.type		$str$26,@object
	.size		$str$26,($str$25 - $str$26)
$str$26:
        /*004e*/ 	.byte	0x2f, 0x74, 0x6d, 0x70, 0x2f, 0x63, 0x75, 0x74, 0x6c, 0x61, 0x73, 0x73, 0x5f, 0x73, 0x77, 0x65
        /*005e*/ 	.byte	0x65, 0x70, 0x5f, 0x73, 0x72, 0x63, 0x2f, 0x69, 0x6e, 0x63, 0x6c, 0x75, 0x64, 0x65, 0x2f, 0x63
        /*006e*/ 	.byte	0x75, 0x74, 0x65, 0x2f, 0x61, 0x74, 0x6f, 0x6d, 0x2f, 0x63, 0x6f, 0x70, 0x79, 0x5f, 0x74, 0x72
        /*007e*/ 	.byte	0x61, 0x69, 0x74, 0x73, 0x5f, 0x73, 0x6d, 0x31, 0x30, 0x30, 0x2e, 0x68, 0x70, 0x70, 0x00
	.type		$str$25,@object
	.size		$str$25,(__unnamed_1 - $str$25)
$str$25:
        /*008d*/ 	.byte	0x28, 0x28, 0x75, 0x69, 0x6e, 0x74, 0x33, 0x32, 0x5f, 0x74, 0x28, 0x74, 0x68, 0x72, 0x65, 0x61
        /*009d*/ 	.byte	0x64, 0x49, 0x64, 0x78, 0x2e, 0x78, 0x29, 0x20, 0x2f, 0x20, 0x33, 0x32, 0x29, 0x20, 0x25, 0x20
        /*00ad*/ 	.byte	0x34, 0x29, 0x20, 0x3d, 0x3d, 0x20, 0x28, 0x28, 0x28, 0x74, 0x6d, 0x65, 0x6d, 0x5f, 0x61, 0x64
        /*00bd*/ 	.byte	0x64, 0x72, 0x20, 0x3e, 0x3e, 0x20, 0x31, 0x36, 0x29, 0x20, 0x2f, 0x20, 0x33, 0x32, 0x29, 0x20
        /*00cd*/ 	.byte	0x25, 0x20, 0x34, 0x29, 0x00
	.type		__unnamed_1,@object
	.size		__unnamed_1,(__unnamed_2 - __unnamed_1)
__unnamed_1:
        /*00d2*/ 	.byte	0x61, 0x75, 0x74, 0x6f, 0x20, 0x63, 0x75, 0x74, 0x65, 0x3a, 0x3a, 0x61, 0x73, 0x5f, 0x70, 0x6f
        /* <DEDUP_REMOVED lines=24> */
        /*0262*/ 	.byte	0x3c, 0x34, 0x30, 0x39, 0x36, 0x3e, 0x3e, 0x3e, 0x3e, 0x5d, 0x00
	.type		__unnamed_2,@object
	.size		__unnamed_2,(.L_2 - __unnamed_2)
__unnamed_2:
        /* <DEDUP_REMOVED lines=40> */
        /*04ed*/ 	.byte	0x74, 0x65, 0x3a, 0x3a, 0x43, 0x3c, 0x30, 0x3e, 0x3e, 0x3e, 0x3e, 0x5d, 0x00
.L_2:


//--------------------- .nv.shared._ZN7cutlass13device_kernelINS_4gemm6kernel13GemmUniversalIN4cute5tupleIJiiiiEEENS1_10collective13CollectiveMmaINS1_35MainloopSm100TmaUmmaWarpSpecializedILi72ELi2ELi4ENS5_IJNS4_1CILi2EEENSA_ILi1EEESC_EEEEENS5_IJNSA_ILi128EEENSA_ILi64EEENSA_ILi32EEEEEENS_12float_e5m2_tENS5_IJlSC_lEEESJ_SK_NS4_8TiledMMAINS4_8MMA_AtomIJNS4_10MMA_TraitsINS4_25SM100_MMA_F8F6F4_2x1SM_SSEJSJ_SJ_fSF_SG_NS4_17integral_constantINS4_4UMMA5MajorELSR_0EEESS_NSP_INSQ_7ScaleInELST_0EEESU_EEEEEENS4_6LayoutINS5_IJSC_SC_SC_EEENS5_IJNSA_ILi0EEESZ_SZ_EEEEENS5_IJNS4_10UnderscoreES12_S12_EEEEENS4_18SM100_TMA_2SM_LOADENS4_14ComposedLayoutINS4_7SwizzleILi1ELi4ELi3EEENS4_18smem_ptr_flag_bitsILi8EEENSX_INS5_IJNSA_ILi8EEESH_EEENS5_IJSH_SC_EEEEEEEvNS4_8identityES15_S1F_vS1G_EENS_8epilogue10collective18CollectiveEpilogueINS1I_23Sm100TmaWarpSpecializedILi1ELi1ELi32ELb0ELb0EEEJNS5_IJSG_SG_SH_EEENS5_IJNSX_ISG_SC_EES1O_EEESJ_SK_SJ_SK_NS1I_6fusion15FusionCallbacksIS1M_NS1Q_17LinearCombinationISJ_fSJ_fLNS_15FloatRoundStyleE2EEES1N_S1P_JEEENS4_5SM1004TMEM4LOAD26SM100_TMEM_LOAD_32dp32b32xENS4_13SM90_TMA_LOADENS16_INS17_ILi2ELi4ELi3EEES1A_NSX_INS5_IJS1B_SG_EEENS5_IJSG_SC_EEEEEEENS4_39AutoVectorizingCopyWithAssumedAlignmentILi128EEENS4_14SM90_TMA_STOREES25_S27_S27_EEEvvEEEEvNT_6ParamsE --------------------------
	.section	.nv.shared._ZN7cutlass13device_kernelINS_4gemm6kernel13GemmUniversalIN4cute5tupleIJiiiiEEENS1_10collective13CollectiveMmaINS1_35MainloopSm100TmaUmmaWarpSpecializedILi72ELi2ELi4ENS5_IJNS4_1CILi2EEENSA_ILi1EEESC_EEEEENS5_IJNSA_ILi128EEENSA_ILi64EEENSA_ILi32EEEEEENS_12float_e5m2_tENS5_IJlSC_lEEESJ_SK_NS4_8TiledMMAINS4_8MMA_AtomIJNS4_10MMA_TraitsINS4_25SM100_MMA_F8F6F4_2x1SM_SSEJSJ_SJ_fSF_SG_NS4_17integral_constantINS4_4UMMA5MajorELSR_0EEESS_NSP_INSQ_7ScaleInELST_0EEESU_EEEEEENS4_6LayoutINS5_IJSC_SC_SC_EEENS5_IJNSA_ILi0EEESZ_SZ_EEEEENS5_IJNS4_10UnderscoreES12_S12_EEEEENS4_18SM100_TMA_2SM_LOADENS4_14ComposedLayoutINS4_7SwizzleILi1ELi4ELi3EEENS4_18smem_ptr_flag_bitsILi8EEENSX_INS5_IJNSA_ILi8EEESH_EEENS5_IJSH_SC_EEEEEEEvNS4_8identityES15_S1F_vS1G_EENS_8epilogue10collective18CollectiveEpilogueINS1I_23Sm100TmaWarpSpecializedILi1ELi1ELi32ELb0ELb0EEEJNS5_IJSG_SG_SH_EEENS5_IJNSX_ISG_SC_EES1O_EEESJ_SK_SJ_SK_NS1I_6fusion15FusionCallbacksIS1M_NS1Q_17LinearCombinationISJ_fSJ_fLNS_15FloatRoundStyleE2EEES1N_S1P_JEEENS4_5SM1004TMEM4LOAD26SM100_TMEM_LOAD_32dp32b32xENS4_13SM90_TMA_LOADENS16_INS17_ILi2ELi4ELi3EEES1A_NSX_INS5_IJS1B_SG_EEENS5_IJSG_SC_EEEEEEENS4_39AutoVectorizingCopyWithAssumedAlignmentILi128EEENS4_14SM90_TMA_STOREES25_S27_S27_EEEvvEEEEvNT_6ParamsE,"aw",@nobits
	.sectionflags	@""
	.align	16
	.zero		1024


//--------------------- .nv.shared.reserved.0     --------------------------
	.section	.nv.shared.reserved.0,"aw",@nobits
	.weak		__nv_reservedSMEM_offset_0_alias
	.size		__nv_reservedSMEM_offset_0_alias, 0, 64
	.other		__nv_reservedSMEM_offset_0_alias,@"STO_CUDA_RESERVED_SHARED STV_DEFAULT"
__nv_reservedSMEM_offset_0_alias:
	.zero		0
.nv.shared.reserved.0:
	.zero		64
	.weak		__nv_reservedSMEM_tcgen05_partition
	.type		__nv_reservedSMEM_tcgen05_partition,@object
	.size		__nv_reservedSMEM_tcgen05_partition,(.L_0 - __nv_reservedSMEM_tcgen05_partition)
__nv_reservedSMEM_tcgen05_partition:
	.zero		32
.L_0:


//--------------------- .nv.global                --------------------------
	.section	.nv.global,"aw",@nobits
.nv.global:
	.type		_ZN39_INTERNAL_19835f96_4_k_cu_44e02bc7_96004cute1_E,@object
	.size		_ZN39_INTERNAL_19835f96_4_k_cu_44e02bc7_96004cute1_E,(_ZN39_INTERNAL_19835f96_4_k_cu_44e02bc7_96004cuda3std3__45__cpo6cbeginE - _ZN39_INTERNAL_19835f96_4_k_cu_44e02bc7_96004cute1_E)
_ZN39_INTERNAL_19835f96_4_k_cu_44e02bc7_96004cute1_E:
	.zero		1
	.type		_ZN39_INTERNAL_19835f96_4_k_cu_44e02bc7_96004cuda3std3__45__cpo6cbeginE,@object
	.size		_ZN39_INTERNAL_19835f96_4_k_cu_44e02bc7_96004cuda3std3__45__cpo6cbeginE,(_ZN39_INTERNAL_19835f96_4_k_cu_44e02bc7_96004cuda3std3__48in_placeE - _ZN39_INTERNAL_19835f96_4_k_cu_44e02bc7_96004cuda3std3__45__cpo6cbeginE)
_ZN39_INTERNAL_19835f96_4_k_cu_44e02bc7_96004cuda3std3__45__cpo6cbeginE:
	.zero		1
	.type		_ZN39_INTERNAL_19835f96_4_k_cu_44e02bc7_96004cuda3std3__48in_placeE,@object
	.size		_ZN39_INTERNAL_19835f96_4_k_cu_44e02bc7_96004cuda3std3__48in_placeE,(_ZN39_INTERNAL_19835f96_4_k_cu_44e02bc7_96004cuda3std6ranges3__45__cpo9iter_moveE - _ZN39_INTERNAL_19835f96_4_k_cu_44e02bc7_96004cuda3std3__48in_placeE)
_ZN39_INTERNAL_19835f96_4_k_cu_44e02bc7_96004cuda3std3__48in_placeE:
	.zero		1
	.type		_ZN39_INTERNAL_19835f96_4_k_cu_44e02bc7_96004cuda3std6ranges3__45__cpo9iter_moveE,@object
	.size		_ZN39_INTERNAL_19835f96_4_k_cu_44e02bc7_96004cuda3std6ranges3__45__cpo9iter_moveE,(_ZN39_INTERNAL_19835f96_4_k_cu_44e02bc7_96004cuda3std3__45__cpo5beginE - _ZN39_INTERNAL_19835f96_4_k_cu_44e02bc7_96004cuda3std6ranges3__45__cpo9iter_moveE)
_ZN39_INTERNAL_19835f96_4_k_cu_44e02bc7_96004cuda3std6ranges3__45__cpo9iter_moveE:
	.zero		1
	.type		_ZN39_INTERNAL_19835f96_4_k_cu_44e02bc7_96004cuda3std3__45__cpo5beginE,@object
	.size		_ZN39_INTERNAL_19835f96_4_k_cu_44e02bc7_96004cuda3std3__45__cpo5beginE,(_ZN39_INTERNAL_19835f96_4_k_cu_44e02bc7_96004cuda3std3__441_GLOBAL__N__19835f96_4_k_cu_44e02bc7_96006ignoreE - _ZN39_INTERNAL_19835f96_4_k_cu_44e02bc7_96004cuda3std3__45__cpo5beginE)
_ZN39_INTERNAL_19835f96_4_k_cu_44e02bc7_96004cuda3std3__45__cpo5beginE:
	.zero		1
	.type		_ZN39_INTERNAL_19835f96_4_k_cu_44e02bc7_96004cuda3std3__441_GLOBAL__N__19835f96_4_k_cu_44e02bc7_96006ignoreE,@object
	.size		_ZN39_INTERNAL_19835f96_4_k_cu_44e02bc7_96004cuda3std3__441_GLOBAL__N__19835f96_4_k_cu_44e02bc7_96006ignoreE,(_ZN39_INTERNAL_19835f96_4_k_cu_44e02bc7_96004cute7productE - _ZN39_INTERNAL_19835f96_4_k_cu_44e02bc7_96004cuda3std3__441_GLOBAL__N__19835f96_4_k_cu_44e02bc7_96006ignoreE)
_ZN39_INTERNAL_19835f96_4_k_cu_44e02bc7_96004cuda3std3__441_GLOBAL__N__19835f96_4_k_cu_44e02bc7_96006ignoreE:
	.zero		1
	.type		_ZN39_INTERNAL_19835f96_4_k_cu_44e02bc7_96004cute7productE,@object
	.size		_ZN39_INTERNAL_19835f96_4_k_cu_44e02bc7_96004cute7productE,(_ZN39_INTERNAL_19835f96_4_k_cu_44e02bc7_96004cuda3std3__45__cpo3endE - _ZN39_INTERNAL_19835f96_4_k_cu_44e02bc7_96004cute7productE)
_ZN39_INTERNAL_19835f96_4_k_cu_44e02bc7_96004cute7productE:
	.zero		1
	.type		_ZN39_INTERNAL_19835f96_4_k_cu_44e02bc7_96004cuda3std3__45__cpo3endE,@object
	.size		_ZN39_INTERNAL_19835f96_4_k_cu_44e02bc7_96004cuda3std3__45__cpo3endE,(_ZN39_INTERNAL_19835f96_4_k_cu_44e02bc7_96004cuda3std3__419piecewise_constructE - _ZN39_INTERNAL_19835f96_4_k_cu_44e02bc7_96004cuda3std3__45__cpo3endE)
_ZN39_INTERNAL_19835f96_4_k_cu_44e02bc7_96004cuda3std3__45__cpo3endE:
	.zero		1
	.type		_ZN39_INTERNAL_19835f96_4_k_cu_44e02bc7_96004cuda3std3__419piecewise_constructE,@object
	.size		_ZN39_INTERNAL_19835f96_4_k_cu_44e02bc7_96004cuda3std3__419piecewise_constructE,(_ZN39_INTERNAL_19835f96_4_k_cu_44e02bc7_96004cuda3std3__45__cpo4cendE - _ZN39_INTERNAL_19835f96_4_k_cu_44e02bc7_96004cuda3std3__419piecewise_constructE)
_ZN39_INTERNAL_19835f96_4_k_cu_44e02bc7_96004cuda3std3__419piecewise_constructE:
	.zero		1
	.type		_ZN39_INTERNAL_19835f96_4_k_cu_44e02bc7_96004cuda3std3__45__cpo4cendE,@object
	.size		_ZN39_INTERNAL_19835f96_4_k_cu_44e02bc7_96004cuda3std3__45__cpo4cendE,(_ZN39_INTERNAL_19835f96_4_k_cu_44e02bc7_96004cuda3std6ranges3__45__cpo4swapE - _ZN39_INTERNAL_19835f96_4_k_cu_44e02bc7_96004cuda3std3__45__cpo4cendE)
_ZN39_INTERNAL_19835f96_4_k_cu_44e02bc7_96004cuda3std3__45__cpo4cendE:
	.zero		1
	.type		_ZN39_INTERNAL_19835f96_4_k_cu_44e02bc7_96004cuda3std6ranges3__45__cpo4swapE,@object
	.size		_ZN39_INTERNAL_19835f96_4_k_cu_44e02bc7_96004cuda3std6ranges3__45__cpo4swapE,(.L_10 - _ZN39_INTERNAL_19835f96_4_k_cu_44e02bc7_96004cuda3std6ranges3__45__cpo4swapE)
_ZN39_INTERNAL_19835f96_4_k_cu_44e02bc7_96004cuda3std6ranges3__45__cpo4swapE:
	.zero		1
.L_10:


//--------------------- .nv.constant0._ZN7cutlass13device_kernelINS_4gemm6kernel13GemmUniversalIN4cute5tupleIJiiiiEEENS1_10collective13CollectiveMmaINS1_35MainloopSm100TmaUmmaWarpSpecializedILi72ELi2ELi4ENS5_IJNS4_1CILi2EEENSA_ILi1EEESC_EEEEENS5_IJNSA_ILi128EEENSA_ILi64EEENSA_ILi32EEEEEENS_12float_e5m2_tENS5_IJlSC_lEEESJ_SK_NS4_8TiledMMAINS4_8MMA_AtomIJNS4_10MMA_TraitsINS4_25SM100_MMA_F8F6F4_2x1SM_SSEJSJ_SJ_fSF_SG_NS4_17integral_constantINS4_4UMMA5MajorELSR_0EEESS_NSP_INSQ_7ScaleInELST_0EEESU_EEEEEENS4_6LayoutINS5_IJSC_SC_SC_EEENS5_IJNSA_ILi0EEESZ_SZ_EEEEENS5_IJNS4_10UnderscoreES12_S12_EEEEENS4_18SM100_TMA_2SM_LOADENS4_14ComposedLayoutINS4_7SwizzleILi1ELi4ELi3EEENS4_18smem_ptr_flag_bitsILi8EEENSX_INS5_IJNSA_ILi8EEESH_EEENS5_IJSH_SC_EEEEEEEvNS4_8identityES15_S1F_vS1G_EENS_8epilogue10collective18CollectiveEpilogueINS1I_23Sm100TmaWarpSpecializedILi1ELi1ELi32ELb0ELb0EEEJNS5_IJSG_SG_SH_EEENS5_IJNSX_ISG_SC_EES1O_EEESJ_SK_SJ_SK_NS1I_6fusion15FusionCallbacksIS1M_NS1Q_17LinearCombinationISJ_fSJ_fLNS_15FloatRoundStyleE2EEES1N_S1P_JEEENS4_5SM1004TMEM4LOAD26SM100_TMEM_LOAD_32dp32b32xENS4_13SM90_TMA_LOADENS16_INS17_ILi2ELi4ELi3EEES1A_NSX_INS5_IJS1B_SG_EEENS5_IJSG_SC_EEEEEEENS4_39AutoVectorizingCopyWithAssumedAlignmentILi128EEENS4_14SM90_TMA_STOREES25_S27_S27_EEEvvEEEEvNT_6ParamsE --------------------------
	.section	.nv.constant0._ZN7cutlass13device_kernelINS_4gemm6kernel13GemmUniversalIN4cute5tupleIJiiiiEEENS1_10collective13CollectiveMmaINS1_35MainloopSm100TmaUmmaWarpSpecializedILi72ELi2ELi4ENS5_IJNS4_1CILi2EEENSA_ILi1EEESC_EEEEENS5_IJNSA_ILi128EEENSA_ILi64EEENSA_ILi32EEEEEENS_12float_e5m2_tENS5_IJlSC_lEEESJ_SK_NS4_8TiledMMAINS4_8MMA_AtomIJNS4_10MMA_TraitsINS4_25SM100_MMA_F8F6F4_2x1SM_SSEJSJ_SJ_fSF_SG_NS4_17integral_constantINS4_4UMMA5MajorELSR_0EEESS_NSP_INSQ_7ScaleInELST_0EEESU_EEEEEENS4_6LayoutINS5_IJSC_SC_SC_EEENS5_IJNSA_ILi0EEESZ_SZ_EEEEENS5_IJNS4_10UnderscoreES12_S12_EEEEENS4_18SM100_TMA_2SM_LOADENS4_14ComposedLayoutINS4_7SwizzleILi1ELi4ELi3EEENS4_18smem_ptr_flag_bitsILi8EEENSX_INS5_IJNSA_ILi8EEESH_EEENS5_IJSH_SC_EEEEEEEvNS4_8identityES15_S1F_vS1G_EENS_8epilogue10collective18CollectiveEpilogueINS1I_23Sm100TmaWarpSpecializedILi1ELi1ELi32ELb0ELb0EEEJNS5_IJSG_SG_SH_EEENS5_IJNSX_ISG_SC_EES1O_EEESJ_SK_SJ_SK_NS1I_6fusion15FusionCallbacksIS1M_NS1Q_17LinearCombinationISJ_fSJ_fLNS_15FloatRoundStyleE2EEES1N_S1P_JEEENS4_5SM1004TMEM4LOAD26SM100_TMEM_LOAD_32dp32b32xENS4_13SM90_TMA_LOADENS16_INS17_ILi2ELi4ELi3EEES1A_NSX_INS5_IJS1B_SG_EEENS5_IJSG_SC_EEEEEEENS4_39AutoVectorizingCopyWithAssumedAlignmentILi128EEENS4_14SM90_TMA_STOREES25_S27_S27_EEEvvEEEEvNT_6ParamsE,"a",@progbits
	.sectionflags	@""
	.align	4
.nv.constant0._ZN7cutlass13device_kernelINS_4gemm6kernel13GemmUniversalIN4cute5tupleIJiiiiEEENS1_10collective13CollectiveMmaINS1_35MainloopSm100TmaUmmaWarpSpecializedILi72ELi2ELi4ENS5_IJNS4_1CILi2EEENSA_ILi1EEESC_EEEEENS5_IJNSA_ILi128EEENSA_ILi64EEENSA_ILi32EEEEEENS_12float_e5m2_tENS5_IJlSC_lEEESJ_SK_NS4_8TiledMMAINS4_8MMA_AtomIJNS4_10MMA_TraitsINS4_25SM100_MMA_F8F6F4_2x1SM_SSEJSJ_SJ_fSF_SG_NS4_17integral_constantINS4_4UMMA5MajorELSR_0EEESS_NSP_INSQ_7ScaleInELST_0EEESU_EEEEEENS4_6LayoutINS5_IJSC_SC_SC_EEENS5_IJNSA_ILi0EEESZ_SZ_EEEEENS5_IJNS4_10UnderscoreES12_S12_EEEEENS4_18SM100_TMA_2SM_LOADENS4_14ComposedLayoutINS4_7SwizzleILi1ELi4ELi3EEENS4_18smem_ptr_flag_bitsILi8EEENSX_INS5_IJNSA_ILi8EEESH_EEENS5_IJSH_SC_EEEEEEEvNS4_8identityES15_S1F_vS1G_EENS_8epilogue10collective18CollectiveEpilogueINS1I_23Sm100TmaWarpSpecializedILi1ELi1ELi32ELb0ELb0EEEJNS5_IJSG_SG_SH_EEENS5_IJNSX_ISG_SC_EES1O_EEESJ_SK_SJ_SK_NS1I_6fusion15FusionCallbacksIS1M_NS1Q_17LinearCombinationISJ_fSJ_fLNS_15FloatRoundStyleE2EEES1N_S1P_JEEENS4_5SM1004TMEM4LOAD26SM100_TMEM_LOAD_32dp32b32xENS4_13SM90_TMA_LOADENS16_INS17_ILi2ELi4ELi3EEES1A_NSX_INS5_IJS1B_SG_EEENS5_IJSG_SC_EEEEEEENS4_39AutoVectorizingCopyWithAssumedAlignmentILi128EEENS4_14SM90_TMA_STOREES25_S27_S27_EEEvvEEEEvNT_6ParamsE:
	.zero		2944


//--------------------- SYMBOLS --------------------------

	.type		.nv.reservedSmem.offset0,@object
	.size		.nv.reservedSmem.offset0,0x4
	.type		.nv.reservedSmem.cap,@object
	.size		.nv.reservedSmem.cap,0x4
	.type		__assertfail,@function
